//
// Generated by NVIDIA NVVM Compiler
//
// Compiler Build ID: CL-36424714
// Cuda compilation tools, release 13.0, V13.0.88
// Based on NVVM 20.0.0
//

.version 9.0
.target sm_100
.address_size 64

	// .globl	_Z5sgemmIL14CBlasTranspose78ELj64ELj16ELj16ELj16ELj4EEvPKfS2_Pfffiiiiii
// _ZZ5sgemmIL14CBlasTranspose78ELj64ELj16ELj16ELj16ELj4EEvPKfS2_PfffiiiiiiE1b has been demoted

.visible .entry _Z5sgemmIL14CBlasTranspose78ELj64ELj16ELj16ELj16ELj4EEvPKfS2_Pfffiiiiii(
	.param .u64 .ptr .align 1 _Z5sgemmIL14CBlasTranspose78ELj64ELj16ELj16ELj16ELj4EEvPKfS2_Pfffiiiiii_param_0,
	.param .u64 .ptr .align 1 _Z5sgemmIL14CBlasTranspose78ELj64ELj16ELj16ELj16ELj4EEvPKfS2_Pfffiiiiii_param_1,
	.param .u64 .ptr .align 1 _Z5sgemmIL14CBlasTranspose78ELj64ELj16ELj16ELj16ELj4EEvPKfS2_Pfffiiiiii_param_2,
	.param .f32 _Z5sgemmIL14CBlasTranspose78ELj64ELj16ELj16ELj16ELj4EEvPKfS2_Pfffiiiiii_param_3,
	.param .f32 _Z5sgemmIL14CBlasTranspose78ELj64ELj16ELj16ELj16ELj4EEvPKfS2_Pfffiiiiii_param_4,
	.param .u32 _Z5sgemmIL14CBlasTranspose78ELj64ELj16ELj16ELj16ELj4EEvPKfS2_Pfffiiiiii_param_5,
	.param .u32 _Z5sgemmIL14CBlasTranspose78ELj64ELj16ELj16ELj16ELj4EEvPKfS2_Pfffiiiiii_param_6,
	.param .u32 _Z5sgemmIL14CBlasTranspose78ELj64ELj16ELj16ELj16ELj4EEvPKfS2_Pfffiiiiii_param_7,
	.param .u32 _Z5sgemmIL14CBlasTranspose78ELj64ELj16ELj16ELj16ELj4EEvPKfS2_Pfffiiiiii_param_8,
	.param .u32 _Z5sgemmIL14CBlasTranspose78ELj64ELj16ELj16ELj16ELj4EEvPKfS2_Pfffiiiiii_param_9,
	.param .u32 _Z5sgemmIL14CBlasTranspose78ELj64ELj16ELj16ELj16ELj4EEvPKfS2_Pfffiiiiii_param_10
)
{
	.reg .pred 	%p<45>;
	.reg .b32 	%r<73>;
	.reg .b32 	%f<1139>;
	.reg .b64 	%rd<120>;
	// demoted variable
	.shared .align 4 .b8 _ZZ5sgemmIL14CBlasTranspose78ELj64ELj16ELj16ELj16ELj4EEvPKfS2_PfffiiiiiiE1b[1088];
	ld.param.u64 	%rd44, [_Z5sgemmIL14CBlasTranspose78ELj64ELj16ELj16ELj16ELj4EEvPKfS2_Pfffiiiiii_param_0];
	ld.param.u64 	%rd45, [_Z5sgemmIL14CBlasTranspose78ELj64ELj16ELj16ELj16ELj4EEvPKfS2_Pfffiiiiii_param_1];
	ld.param.u64 	%rd46, [_Z5sgemmIL14CBlasTranspose78ELj64ELj16ELj16ELj16ELj4EEvPKfS2_Pfffiiiiii_param_2];
	ld.param.u32 	%r16, [_Z5sgemmIL14CBlasTranspose78ELj64ELj16ELj16ELj16ELj4EEvPKfS2_Pfffiiiiii_param_6];
	ld.param.u32 	%r17, [_Z5sgemmIL14CBlasTranspose78ELj64ELj16ELj16ELj16ELj4EEvPKfS2_Pfffiiiiii_param_7];
	ld.param.u32 	%r68, [_Z5sgemmIL14CBlasTranspose78ELj64ELj16ELj16ELj16ELj4EEvPKfS2_Pfffiiiiii_param_10];
	cvta.to.global.u64 	%rd47, %rd45;
	cvta.to.global.u64 	%rd48, %rd46;
	cvta.to.global.u64 	%rd49, %rd44;
	mov.u32 	%r21, %ctaid.x;
	shl.b32 	%r22, %r21, 6;
	mov.u32 	%r23, %ctaid.y;
	shl.b32 	%r24, %r23, 4;
	mov.u32 	%r25, %tid.y;
	shl.b32 	%r26, %r25, 4;
	mov.u32 	%r27, %tid.x;
	add.s32 	%r28, %r26, %r27;
	add.s32 	%r29, %r28, %r22;
	mul.wide.s32 	%rd50, %r29, 4;
	add.s64 	%rd116, %rd49, %rd50;
	add.s32 	%r30, %r24, %r25;
	mad.lo.s32 	%r31, %r16, %r30, %r27;
	mul.wide.u32 	%rd51, %r31, 4;
	add.s64 	%rd115, %rd47, %rd51;
	mad.lo.s32 	%r32, %r17, %r24, %r29;
	mul.wide.s32 	%rd52, %r32, 4;
	add.s64 	%rd3, %rd48, %rd52;
	setp.lt.s32 	%p1, %r68, 1;
	mov.f32 	%f1123, 0f00000000;
	mov.f32 	%f1124, %f1123;
	mov.f32 	%f1125, %f1123;
	mov.f32 	%f1126, %f1123;
	mov.f32 	%f1127, %f1123;
	mov.f32 	%f1128, %f1123;
	mov.f32 	%f1129, %f1123;
	mov.f32 	%f1130, %f1123;
	mov.f32 	%f1131, %f1123;
	mov.f32 	%f1132, %f1123;
	mov.f32 	%f1133, %f1123;
	mov.f32 	%f1134, %f1123;
	mov.f32 	%f1135, %f1123;
	mov.f32 	%f1136, %f1123;
	mov.f32 	%f1137, %f1123;
	mov.f32 	%f1138, %f1123;
	@%p1 bra 	$L__BB0_4;
	mov.f32 	%f1138, 0f00000000;
	mov.u32 	%r67, %r68;
	mov.f32 	%f1137, %f1138;
	mov.f32 	%f1136, %f1138;
	mov.f32 	%f1135, %f1138;
	mov.f32 	%f1134, %f1138;
	mov.f32 	%f1133, %f1138;
	mov.f32 	%f1132, %f1138;
	mov.f32 	%f1131, %f1138;
	mov.f32 	%f1130, %f1138;
	mov.f32 	%f1129, %f1138;
	mov.f32 	%f1128, %f1138;
	mov.f32 	%f1127, %f1138;
	mov.f32 	%f1126, %f1138;
	mov.f32 	%f1125, %f1138;
	mov.f32 	%f1124, %f1138;
	mov.f32 	%f1123, %f1138;
$L__BB0_2:
	ld.param.u32 	%r64, [_Z5sgemmIL14CBlasTranspose78ELj64ELj16ELj16ELj16ELj4EEvPKfS2_Pfffiiiiii_param_6];
	shl.b32 	%r33, %r64, 2;
	ld.global.nc.f32 	%f197, [%rd115];
	mov.u32 	%r35, _ZZ5sgemmIL14CBlasTranspose78ELj64ELj16ELj16ELj16ELj4EEvPKfS2_PfffiiiiiiE1b;
	mad.lo.s32 	%r36, %r27, 68, %r35;
	mov.u32 	%r37, %tid.y;
	shl.b32 	%r38, %r37, 2;
	add.s32 	%r39, %r36, %r38;
	st.shared.f32 	[%r39], %f197;
	mul.wide.s32 	%rd53, %r33, 4;
	add.s64 	%rd54, %rd115, %rd53;
	ld.global.nc.f32 	%f198, [%rd54];
	st.shared.f32 	[%r39+16], %f198;
	mul.wide.s32 	%rd55, %r64, 16;
	add.s64 	%rd56, %rd54, %rd55;
	ld.global.nc.f32 	%f199, [%rd56];
	st.shared.f32 	[%r39+32], %f199;
	add.s64 	%rd57, %rd56, %rd55;
	ld.global.nc.f32 	%f200, [%rd57];
	st.shared.f32 	[%r39+48], %f200;
	bar.sync 	0;
	setp.lt.u32 	%p2, %r67, 16;
	mov.u32 	%r68, %r67;
	@%p2 bra 	$L__BB0_4;
	ld.param.u32 	%r60, [_Z5sgemmIL14CBlasTranspose78ELj64ELj16ELj16ELj16ELj4EEvPKfS2_Pfffiiiiii_param_5];
	mul.wide.s32 	%rd58, %r60, 64;
	add.s64 	%rd6, %rd116, %rd58;
	ld.global.nc.f32 	%f201, [%rd116];
	ld.shared.f32 	%f202, [_ZZ5sgemmIL14CBlasTranspose78ELj64ELj16ELj16ELj16ELj4EEvPKfS2_PfffiiiiiiE1b];
	fma.rn.f32 	%f203, %f201, %f202, %f1138;
	ld.shared.f32 	%f204, [_ZZ5sgemmIL14CBlasTranspose78ELj64ELj16ELj16ELj16ELj4EEvPKfS2_PfffiiiiiiE1b+4];
	fma.rn.f32 	%f205, %f201, %f204, %f1137;
	ld.shared.f32 	%f206, [_ZZ5sgemmIL14CBlasTranspose78ELj64ELj16ELj16ELj16ELj4EEvPKfS2_PfffiiiiiiE1b+8];
	fma.rn.f32 	%f207, %f201, %f206, %f1136;
	ld.shared.f32 	%f208, [_ZZ5sgemmIL14CBlasTranspose78ELj64ELj16ELj16ELj16ELj4EEvPKfS2_PfffiiiiiiE1b+12];
	fma.rn.f32 	%f209, %f201, %f208, %f1135;
	ld.shared.f32 	%f210, [_ZZ5sgemmIL14CBlasTranspose78ELj64ELj16ELj16ELj16ELj4EEvPKfS2_PfffiiiiiiE1b+16];
	fma.rn.f32 	%f211, %f201, %f210, %f1134;
	ld.shared.f32 	%f212, [_ZZ5sgemmIL14CBlasTranspose78ELj64ELj16ELj16ELj16ELj4EEvPKfS2_PfffiiiiiiE1b+20];
	fma.rn.f32 	%f213, %f201, %f212, %f1133;
	ld.shared.f32 	%f214, [_ZZ5sgemmIL14CBlasTranspose78ELj64ELj16ELj16ELj16ELj4EEvPKfS2_PfffiiiiiiE1b+24];
	fma.rn.f32 	%f215, %f201, %f214, %f1132;
	ld.shared.f32 	%f216, [_ZZ5sgemmIL14CBlasTranspose78ELj64ELj16ELj16ELj16ELj4EEvPKfS2_PfffiiiiiiE1b+28];
	fma.rn.f32 	%f217, %f201, %f216, %f1131;
	ld.shared.f32 	%f218, [_ZZ5sgemmIL14CBlasTranspose78ELj64ELj16ELj16ELj16ELj4EEvPKfS2_PfffiiiiiiE1b+32];
	fma.rn.f32 	%f219, %f201, %f218, %f1130;
	ld.shared.f32 	%f220, [_ZZ5sgemmIL14CBlasTranspose78ELj64ELj16ELj16ELj16ELj4EEvPKfS2_PfffiiiiiiE1b+36];
	fma.rn.f32 	%f221, %f201, %f220, %f1129;
	ld.shared.f32 	%f222, [_ZZ5sgemmIL14CBlasTranspose78ELj64ELj16ELj16ELj16ELj4EEvPKfS2_PfffiiiiiiE1b+40];
	fma.rn.f32 	%f223, %f201, %f222, %f1128;
	ld.shared.f32 	%f224, [_ZZ5sgemmIL14CBlasTranspose78ELj64ELj16ELj16ELj16ELj4EEvPKfS2_PfffiiiiiiE1b+44];
	fma.rn.f32 	%f225, %f201, %f224, %f1127;
	ld.shared.f32 	%f226, [_ZZ5sgemmIL14CBlasTranspose78ELj64ELj16ELj16ELj16ELj4EEvPKfS2_PfffiiiiiiE1b+48];
	fma.rn.f32 	%f227, %f201, %f226, %f1126;
	ld.shared.f32 	%f228, [_ZZ5sgemmIL14CBlasTranspose78ELj64ELj16ELj16ELj16ELj4EEvPKfS2_PfffiiiiiiE1b+52];
	fma.rn.f32 	%f229, %f201, %f228, %f1125;
	ld.shared.f32 	%f230, [_ZZ5sgemmIL14CBlasTranspose78ELj64ELj16ELj16ELj16ELj4EEvPKfS2_PfffiiiiiiE1b+56];
	fma.rn.f32 	%f231, %f201, %f230, %f1124;
	ld.shared.f32 	%f232, [_ZZ5sgemmIL14CBlasTranspose78ELj64ELj16ELj16ELj16ELj4EEvPKfS2_PfffiiiiiiE1b+60];
	fma.rn.f32 	%f233, %f201, %f232, %f1123;
	mul.wide.s32 	%rd59, %r60, -60;
	add.s64 	%rd60, %rd6, %rd59;
	ld.global.nc.f32 	%f234, [%rd60];
	ld.shared.f32 	%f235, [_ZZ5sgemmIL14CBlasTranspose78ELj64ELj16ELj16ELj16ELj4EEvPKfS2_PfffiiiiiiE1b+68];
	fma.rn.f32 	%f236, %f234, %f235, %f203;
	ld.shared.f32 	%f237, [_ZZ5sgemmIL14CBlasTranspose78ELj64ELj16ELj16ELj16ELj4EEvPKfS2_PfffiiiiiiE1b+72];
	fma.rn.f32 	%f238, %f234, %f237, %f205;
	ld.shared.f32 	%f239, [_ZZ5sgemmIL14CBlasTranspose78ELj64ELj16ELj16ELj16ELj4EEvPKfS2_PfffiiiiiiE1b+76];
	fma.rn.f32 	%f240, %f234, %f239, %f207;
	ld.shared.f32 	%f241, [_ZZ5sgemmIL14CBlasTranspose78ELj64ELj16ELj16ELj16ELj4EEvPKfS2_PfffiiiiiiE1b+80];
	fma.rn.f32 	%f242, %f234, %f241, %f209;
	ld.shared.f32 	%f243, [_ZZ5sgemmIL14CBlasTranspose78ELj64ELj16ELj16ELj16ELj4EEvPKfS2_PfffiiiiiiE1b+84];
	fma.rn.f32 	%f244, %f234, %f243, %f211;
	ld.shared.f32 	%f245, [_ZZ5sgemmIL14CBlasTranspose78ELj64ELj16ELj16ELj16ELj4EEvPKfS2_PfffiiiiiiE1b+88];
	fma.rn.f32 	%f246, %f234, %f245, %f213;
	ld.shared.f32 	%f247, [_ZZ5sgemmIL14CBlasTranspose78ELj64ELj16ELj16ELj16ELj4EEvPKfS2_PfffiiiiiiE1b+92];
	fma.rn.f32 	%f248, %f234, %f247, %f215;
	ld.shared.f32 	%f249, [_ZZ5sgemmIL14CBlasTranspose78ELj64ELj16ELj16ELj16ELj4EEvPKfS2_PfffiiiiiiE1b+96];
	fma.rn.f32 	%f250, %f234, %f249, %f217;
	ld.shared.f32 	%f251, [_ZZ5sgemmIL14CBlasTranspose78ELj64ELj16ELj16ELj16ELj4EEvPKfS2_PfffiiiiiiE1b+100];
	fma.rn.f32 	%f252, %f234, %f251, %f219;
	ld.shared.f32 	%f253, [_ZZ5sgemmIL14CBlasTranspose78ELj64ELj16ELj16ELj16ELj4EEvPKfS2_PfffiiiiiiE1b+104];
	fma.rn.f32 	%f254, %f234, %f253, %f221;
	ld.shared.f32 	%f255, [_ZZ5sgemmIL14CBlasTranspose78ELj64ELj16ELj16ELj16ELj4EEvPKfS2_PfffiiiiiiE1b+108];
	fma.rn.f32 	%f256, %f234, %f255, %f223;
	ld.shared.f32 	%f257, [_ZZ5sgemmIL14CBlasTranspose78ELj64ELj16ELj16ELj16ELj4EEvPKfS2_PfffiiiiiiE1b+112];
	fma.rn.f32 	%f258, %f234, %f257, %f225;
	ld.shared.f32 	%f259, [_ZZ5sgemmIL14CBlasTranspose78ELj64ELj16ELj16ELj16ELj4EEvPKfS2_PfffiiiiiiE1b+116];
	fma.rn.f32 	%f260, %f234, %f259, %f227;
	ld.shared.f32 	%f261, [_ZZ5sgemmIL14CBlasTranspose78ELj64ELj16ELj16ELj16ELj4EEvPKfS2_PfffiiiiiiE1b+120];
	fma.rn.f32 	%f262, %f234, %f261, %f229;
	ld.shared.f32 	%f263, [_ZZ5sgemmIL14CBlasTranspose78ELj64ELj16ELj16ELj16ELj4EEvPKfS2_PfffiiiiiiE1b+124];
	fma.rn.f32 	%f264, %f234, %f263, %f231;
	ld.shared.f32 	%f265, [_ZZ5sgemmIL14CBlasTranspose78ELj64ELj16ELj16ELj16ELj4EEvPKfS2_PfffiiiiiiE1b+128];
	fma.rn.f32 	%f266, %f234, %f265, %f233;
	mul.wide.s32 	%rd61, %r60, 4;
	add.s64 	%rd62, %rd60, %rd61;
	ld.global.nc.f32 	%f267, [%rd62];
	ld.shared.f32 	%f268, [_ZZ5sgemmIL14CBlasTranspose78ELj64ELj16ELj16ELj16ELj4EEvPKfS2_PfffiiiiiiE1b+136];
	fma.rn.f32 	%f269, %f267, %f268, %f236;
	ld.shared.f32 	%f270, [_ZZ5sgemmIL14CBlasTranspose78ELj64ELj16ELj16ELj16ELj4EEvPKfS2_PfffiiiiiiE1b+140];
	fma.rn.f32 	%f271, %f267, %f270, %f238;
	ld.shared.f32 	%f272, [_ZZ5sgemmIL14CBlasTranspose78ELj64ELj16ELj16ELj16ELj4EEvPKfS2_PfffiiiiiiE1b+144];
	fma.rn.f32 	%f273, %f267, %f272, %f240;
	ld.shared.f32 	%f274, [_ZZ5sgemmIL14CBlasTranspose78ELj64ELj16ELj16ELj16ELj4EEvPKfS2_PfffiiiiiiE1b+148];
	fma.rn.f32 	%f275, %f267, %f274, %f242;
	ld.shared.f32 	%f276, [_ZZ5sgemmIL14CBlasTranspose78ELj64ELj16ELj16ELj16ELj4EEvPKfS2_PfffiiiiiiE1b+152];
	fma.rn.f32 	%f277, %f267, %f276, %f244;
	ld.shared.f32 	%f278, [_ZZ5sgemmIL14CBlasTranspose78ELj64ELj16ELj16ELj16ELj4EEvPKfS2_PfffiiiiiiE1b+156];
	fma.rn.f32 	%f279, %f267, %f278, %f246;
	ld.shared.f32 	%f280, [_ZZ5sgemmIL14CBlasTranspose78ELj64ELj16ELj16ELj16ELj4EEvPKfS2_PfffiiiiiiE1b+160];
	fma.rn.f32 	%f281, %f267, %f280, %f248;
	ld.shared.f32 	%f282, [_ZZ5sgemmIL14CBlasTranspose78ELj64ELj16ELj16ELj16ELj4EEvPKfS2_PfffiiiiiiE1b+164];
	fma.rn.f32 	%f283, %f267, %f282, %f250;
	ld.shared.f32 	%f284, [_ZZ5sgemmIL14CBlasTranspose78ELj64ELj16ELj16ELj16ELj4EEvPKfS2_PfffiiiiiiE1b+168];
	fma.rn.f32 	%f285, %f267, %f284, %f252;
	ld.shared.f32 	%f286, [_ZZ5sgemmIL14CBlasTranspose78ELj64ELj16ELj16ELj16ELj4EEvPKfS2_PfffiiiiiiE1b+172];
	fma.rn.f32 	%f287, %f267, %f286, %f254;
	ld.shared.f32 	%f288, [_ZZ5sgemmIL14CBlasTranspose78ELj64ELj16ELj16ELj16ELj4EEvPKfS2_PfffiiiiiiE1b+176];
	fma.rn.f32 	%f289, %f267, %f288, %f256;
	ld.shared.f32 	%f290, [_ZZ5sgemmIL14CBlasTranspose78ELj64ELj16ELj16ELj16ELj4EEvPKfS2_PfffiiiiiiE1b+180];
	fma.rn.f32 	%f291, %f267, %f290, %f258;
	ld.shared.f32 	%f292, [_ZZ5sgemmIL14CBlasTranspose78ELj64ELj16ELj16ELj16ELj4EEvPKfS2_PfffiiiiiiE1b+184];
	fma.rn.f32 	%f293, %f267, %f292, %f260;
	ld.shared.f32 	%f294, [_ZZ5sgemmIL14CBlasTranspose78ELj64ELj16ELj16ELj16ELj4EEvPKfS2_PfffiiiiiiE1b+188];
	fma.rn.f32 	%f295, %f267, %f294, %f262;
	ld.shared.f32 	%f296, [_ZZ5sgemmIL14CBlasTranspose78ELj64ELj16ELj16ELj16ELj4EEvPKfS2_PfffiiiiiiE1b+192];
	fma.rn.f32 	%f297, %f267, %f296, %f264;
	ld.shared.f32 	%f298, [_ZZ5sgemmIL14CBlasTranspose78ELj64ELj16ELj16ELj16ELj4EEvPKfS2_PfffiiiiiiE1b+196];
	fma.rn.f32 	%f299, %f267, %f298, %f266;
	add.s64 	%rd63, %rd62, %rd61;
	ld.global.nc.f32 	%f300, [%rd63];
	ld.shared.f32 	%f301, [_ZZ5sgemmIL14CBlasTranspose78ELj64ELj16ELj16ELj16ELj4EEvPKfS2_PfffiiiiiiE1b+204];
	fma.rn.f32 	%f302, %f300, %f301, %f269;
	ld.shared.f32 	%f303, [_ZZ5sgemmIL14CBlasTranspose78ELj64ELj16ELj16ELj16ELj4EEvPKfS2_PfffiiiiiiE1b+208];
	fma.rn.f32 	%f304, %f300, %f303, %f271;
	ld.shared.f32 	%f305, [_ZZ5sgemmIL14CBlasTranspose78ELj64ELj16ELj16ELj16ELj4EEvPKfS2_PfffiiiiiiE1b+212];
	fma.rn.f32 	%f306, %f300, %f305, %f273;
	ld.shared.f32 	%f307, [_ZZ5sgemmIL14CBlasTranspose78ELj64ELj16ELj16ELj16ELj4EEvPKfS2_PfffiiiiiiE1b+216];
	fma.rn.f32 	%f308, %f300, %f307, %f275;
	ld.shared.f32 	%f309, [_ZZ5sgemmIL14CBlasTranspose78ELj64ELj16ELj16ELj16ELj4EEvPKfS2_PfffiiiiiiE1b+220];
	fma.rn.f32 	%f310, %f300, %f309, %f277;
	ld.shared.f32 	%f311, [_ZZ5sgemmIL14CBlasTranspose78ELj64ELj16ELj16ELj16ELj4EEvPKfS2_PfffiiiiiiE1b+224];
	fma.rn.f32 	%f312, %f300, %f311, %f279;
	ld.shared.f32 	%f313, [_ZZ5sgemmIL14CBlasTranspose78ELj64ELj16ELj16ELj16ELj4EEvPKfS2_PfffiiiiiiE1b+228];
	fma.rn.f32 	%f314, %f300, %f313, %f281;
	ld.shared.f32 	%f315, [_ZZ5sgemmIL14CBlasTranspose78ELj64ELj16ELj16ELj16ELj4EEvPKfS2_PfffiiiiiiE1b+232];
	fma.rn.f32 	%f316, %f300, %f315, %f283;
	ld.shared.f32 	%f317, [_ZZ5sgemmIL14CBlasTranspose78ELj64ELj16ELj16ELj16ELj4EEvPKfS2_PfffiiiiiiE1b+236];
	fma.rn.f32 	%f318, %f300, %f317, %f285;
	ld.shared.f32 	%f319, [_ZZ5sgemmIL14CBlasTranspose78ELj64ELj16ELj16ELj16ELj4EEvPKfS2_PfffiiiiiiE1b+240];
	fma.rn.f32 	%f320, %f300, %f319, %f287;
	ld.shared.f32 	%f321, [_ZZ5sgemmIL14CBlasTranspose78ELj64ELj16ELj16ELj16ELj4EEvPKfS2_PfffiiiiiiE1b+244];
	fma.rn.f32 	%f322, %f300, %f321, %f289;
	ld.shared.f32 	%f323, [_ZZ5sgemmIL14CBlasTranspose78ELj64ELj16ELj16ELj16ELj4EEvPKfS2_PfffiiiiiiE1b+248];
	fma.rn.f32 	%f324, %f300, %f323, %f291;
	ld.shared.f32 	%f325, [_ZZ5sgemmIL14CBlasTranspose78ELj64ELj16ELj16ELj16ELj4EEvPKfS2_PfffiiiiiiE1b+252];
	fma.rn.f32 	%f326, %f300, %f325, %f293;
	ld.shared.f32 	%f327, [_ZZ5sgemmIL14CBlasTranspose78ELj64ELj16ELj16ELj16ELj4EEvPKfS2_PfffiiiiiiE1b+256];
	fma.rn.f32 	%f328, %f300, %f327, %f295;
	ld.shared.f32 	%f329, [_ZZ5sgemmIL14CBlasTranspose78ELj64ELj16ELj16ELj16ELj4EEvPKfS2_PfffiiiiiiE1b+260];
	fma.rn.f32 	%f330, %f300, %f329, %f297;
	ld.shared.f32 	%f331, [_ZZ5sgemmIL14CBlasTranspose78ELj64ELj16ELj16ELj16ELj4EEvPKfS2_PfffiiiiiiE1b+264];
	fma.rn.f32 	%f332, %f300, %f331, %f299;
	add.s64 	%rd64, %rd63, %rd61;
	ld.global.nc.f32 	%f333, [%rd64];
	ld.shared.f32 	%f334, [_ZZ5sgemmIL14CBlasTranspose78ELj64ELj16ELj16ELj16ELj4EEvPKfS2_PfffiiiiiiE1b+272];
	fma.rn.f32 	%f335, %f333, %f334, %f302;
	ld.shared.f32 	%f336, [_ZZ5sgemmIL14CBlasTranspose78ELj64ELj16ELj16ELj16ELj4EEvPKfS2_PfffiiiiiiE1b+276];
	fma.rn.f32 	%f337, %f333, %f336, %f304;
	ld.shared.f32 	%f338, [_ZZ5sgemmIL14CBlasTranspose78ELj64ELj16ELj16ELj16ELj4EEvPKfS2_PfffiiiiiiE1b+280];
	fma.rn.f32 	%f339, %f333, %f338, %f306;
	ld.shared.f32 	%f340, [_ZZ5sgemmIL14CBlasTranspose78ELj64ELj16ELj16ELj16ELj4EEvPKfS2_PfffiiiiiiE1b+284];
	fma.rn.f32 	%f341, %f333, %f340, %f308;
	ld.shared.f32 	%f342, [_ZZ5sgemmIL14CBlasTranspose78ELj64ELj16ELj16ELj16ELj4EEvPKfS2_PfffiiiiiiE1b+288];
	fma.rn.f32 	%f343, %f333, %f342, %f310;
	ld.shared.f32 	%f344, [_ZZ5sgemmIL14CBlasTranspose78ELj64ELj16ELj16ELj16ELj4EEvPKfS2_PfffiiiiiiE1b+292];
	fma.rn.f32 	%f345, %f333, %f344, %f312;
	ld.shared.f32 	%f346, [_ZZ5sgemmIL14CBlasTranspose78ELj64ELj16ELj16ELj16ELj4EEvPKfS2_PfffiiiiiiE1b+296];
	fma.rn.f32 	%f347, %f333, %f346, %f314;
	ld.shared.f32 	%f348, [_ZZ5sgemmIL14CBlasTranspose78ELj64ELj16ELj16ELj16ELj4EEvPKfS2_PfffiiiiiiE1b+300];
	fma.rn.f32 	%f349, %f333, %f348, %f316;
	ld.shared.f32 	%f350, [_ZZ5sgemmIL14CBlasTranspose78ELj64ELj16ELj16ELj16ELj4EEvPKfS2_PfffiiiiiiE1b+304];
	fma.rn.f32 	%f351, %f333, %f350, %f318;
	ld.shared.f32 	%f352, [_ZZ5sgemmIL14CBlasTranspose78ELj64ELj16ELj16ELj16ELj4EEvPKfS2_PfffiiiiiiE1b+308];
	fma.rn.f32 	%f353, %f333, %f352, %f320;
	ld.shared.f32 	%f354, [_ZZ5sgemmIL14CBlasTranspose78ELj64ELj16ELj16ELj16ELj4EEvPKfS2_PfffiiiiiiE1b+312];
	fma.rn.f32 	%f355, %f333, %f354, %f322;
	ld.shared.f32 	%f356, [_ZZ5sgemmIL14CBlasTranspose78ELj64ELj16ELj16ELj16ELj4EEvPKfS2_PfffiiiiiiE1b+316];
	fma.rn.f32 	%f357, %f333, %f356, %f324;
	ld.shared.f32 	%f358, [_ZZ5sgemmIL14CBlasTranspose78ELj64ELj16ELj16ELj16ELj4EEvPKfS2_PfffiiiiiiE1b+320];
	fma.rn.f32 	%f359, %f333, %f358, %f326;
	ld.shared.f32 	%f360, [_ZZ5sgemmIL14CBlasTranspose78ELj64ELj16ELj16ELj16ELj4EEvPKfS2_PfffiiiiiiE1b+324];
	fma.rn.f32 	%f361, %f333, %f360, %f328;
	ld.shared.f32 	%f362, [_ZZ5sgemmIL14CBlasTranspose78ELj64ELj16ELj16ELj16ELj4EEvPKfS2_PfffiiiiiiE1b+328];
	fma.rn.f32 	%f363, %f333, %f362, %f330;
	ld.shared.f32 	%f364, [_ZZ5sgemmIL14CBlasTranspose78ELj64ELj16ELj16ELj16ELj4EEvPKfS2_PfffiiiiiiE1b+332];
	fma.rn.f32 	%f365, %f333, %f364, %f332;
	add.s64 	%rd65, %rd64, %rd61;
	ld.global.nc.f32 	%f366, [%rd65];
	ld.shared.f32 	%f367, [_ZZ5sgemmIL14CBlasTranspose78ELj64ELj16ELj16ELj16ELj4EEvPKfS2_PfffiiiiiiE1b+340];
	fma.rn.f32 	%f368, %f366, %f367, %f335;
	ld.shared.f32 	%f369, [_ZZ5sgemmIL14CBlasTranspose78ELj64ELj16ELj16ELj16ELj4EEvPKfS2_PfffiiiiiiE1b+344];
	fma.rn.f32 	%f370, %f366, %f369, %f337;
	ld.shared.f32 	%f371, [_ZZ5sgemmIL14CBlasTranspose78ELj64ELj16ELj16ELj16ELj4EEvPKfS2_PfffiiiiiiE1b+348];
	fma.rn.f32 	%f372, %f366, %f371, %f339;
	ld.shared.f32 	%f373, [_ZZ5sgemmIL14CBlasTranspose78ELj64ELj16ELj16ELj16ELj4EEvPKfS2_PfffiiiiiiE1b+352];
	fma.rn.f32 	%f374, %f366, %f373, %f341;
	ld.shared.f32 	%f375, [_ZZ5sgemmIL14CBlasTranspose78ELj64ELj16ELj16ELj16ELj4EEvPKfS2_PfffiiiiiiE1b+356];
	fma.rn.f32 	%f376, %f366, %f375, %f343;
	ld.shared.f32 	%f377, [_ZZ5sgemmIL14CBlasTranspose78ELj64ELj16ELj16ELj16ELj4EEvPKfS2_PfffiiiiiiE1b+360];
	fma.rn.f32 	%f378, %f366, %f377, %f345;
	ld.shared.f32 	%f379, [_ZZ5sgemmIL14CBlasTranspose78ELj64ELj16ELj16ELj16ELj4EEvPKfS2_PfffiiiiiiE1b+364];
	fma.rn.f32 	%f380, %f366, %f379, %f347;
	ld.shared.f32 	%f381, [_ZZ5sgemmIL14CBlasTranspose78ELj64ELj16ELj16ELj16ELj4EEvPKfS2_PfffiiiiiiE1b+368];
	fma.rn.f32 	%f382, %f366, %f381, %f349;
	ld.shared.f32 	%f383, [_ZZ5sgemmIL14CBlasTranspose78ELj64ELj16ELj16ELj16ELj4EEvPKfS2_PfffiiiiiiE1b+372];
	fma.rn.f32 	%f384, %f366, %f383, %f351;
	ld.shared.f32 	%f385, [_ZZ5sgemmIL14CBlasTranspose78ELj64ELj16ELj16ELj16ELj4EEvPKfS2_PfffiiiiiiE1b+376];
	fma.rn.f32 	%f386, %f366, %f385, %f353;
	ld.shared.f32 	%f387, [_ZZ5sgemmIL14CBlasTranspose78ELj64ELj16ELj16ELj16ELj4EEvPKfS2_PfffiiiiiiE1b+380];
	fma.rn.f32 	%f388, %f366, %f387, %f355;
	ld.shared.f32 	%f389, [_ZZ5sgemmIL14CBlasTranspose78ELj64ELj16ELj16ELj16ELj4EEvPKfS2_PfffiiiiiiE1b+384];
	fma.rn.f32 	%f390, %f366, %f389, %f357;
	ld.shared.f32 	%f391, [_ZZ5sgemmIL14CBlasTranspose78ELj64ELj16ELj16ELj16ELj4EEvPKfS2_PfffiiiiiiE1b+388];
	fma.rn.f32 	%f392, %f366, %f391, %f359;
	ld.shared.f32 	%f393, [_ZZ5sgemmIL14CBlasTranspose78ELj64ELj16ELj16ELj16ELj4EEvPKfS2_PfffiiiiiiE1b+392];
	fma.rn.f32 	%f394, %f366, %f393, %f361;
	ld.shared.f32 	%f395, [_ZZ5sgemmIL14CBlasTranspose78ELj64ELj16ELj16ELj16ELj4EEvPKfS2_PfffiiiiiiE1b+396];
	fma.rn.f32 	%f396, %f366, %f395, %f363;
	ld.shared.f32 	%f397, [_ZZ5sgemmIL14CBlasTranspose78ELj64ELj16ELj16ELj16ELj4EEvPKfS2_PfffiiiiiiE1b+400];
	fma.rn.f32 	%f398, %f366, %f397, %f365;
	add.s64 	%rd66, %rd65, %rd61;
	ld.global.nc.f32 	%f399, [%rd66];
	ld.shared.f32 	%f400, [_ZZ5sgemmIL14CBlasTranspose78ELj64ELj16ELj16ELj16ELj4EEvPKfS2_PfffiiiiiiE1b+408];
	fma.rn.f32 	%f401, %f399, %f400, %f368;
	ld.shared.f32 	%f402, [_ZZ5sgemmIL14CBlasTranspose78ELj64ELj16ELj16ELj16ELj4EEvPKfS2_PfffiiiiiiE1b+412];
	fma.rn.f32 	%f403, %f399, %f402, %f370;
	ld.shared.f32 	%f404, [_ZZ5sgemmIL14CBlasTranspose78ELj64ELj16ELj16ELj16ELj4EEvPKfS2_PfffiiiiiiE1b+416];
	fma.rn.f32 	%f405, %f399, %f404, %f372;
	ld.shared.f32 	%f406, [_ZZ5sgemmIL14CBlasTranspose78ELj64ELj16ELj16ELj16ELj4EEvPKfS2_PfffiiiiiiE1b+420];
	fma.rn.f32 	%f407, %f399, %f406, %f374;
	ld.shared.f32 	%f408, [_ZZ5sgemmIL14CBlasTranspose78ELj64ELj16ELj16ELj16ELj4EEvPKfS2_PfffiiiiiiE1b+424];
	fma.rn.f32 	%f409, %f399, %f408, %f376;
	ld.shared.f32 	%f410, [_ZZ5sgemmIL14CBlasTranspose78ELj64ELj16ELj16ELj16ELj4EEvPKfS2_PfffiiiiiiE1b+428];
	fma.rn.f32 	%f411, %f399, %f410, %f378;
	ld.shared.f32 	%f412, [_ZZ5sgemmIL14CBlasTranspose78ELj64ELj16ELj16ELj16ELj4EEvPKfS2_PfffiiiiiiE1b+432];
	fma.rn.f32 	%f413, %f399, %f412, %f380;
	ld.shared.f32 	%f414, [_ZZ5sgemmIL14CBlasTranspose78ELj64ELj16ELj16ELj16ELj4EEvPKfS2_PfffiiiiiiE1b+436];
	fma.rn.f32 	%f415, %f399, %f414, %f382;
	ld.shared.f32 	%f416, [_ZZ5sgemmIL14CBlasTranspose78ELj64ELj16ELj16ELj16ELj4EEvPKfS2_PfffiiiiiiE1b+440];
	fma.rn.f32 	%f417, %f399, %f416, %f384;
	ld.shared.f32 	%f418, [_ZZ5sgemmIL14CBlasTranspose78ELj64ELj16ELj16ELj16ELj4EEvPKfS2_PfffiiiiiiE1b+444];
	fma.rn.f32 	%f419, %f399, %f418, %f386;
	ld.shared.f32 	%f420, [_ZZ5sgemmIL14CBlasTranspose78ELj64ELj16ELj16ELj16ELj4EEvPKfS2_PfffiiiiiiE1b+448];
	fma.rn.f32 	%f421, %f399, %f420, %f388;
	ld.shared.f32 	%f422, [_ZZ5sgemmIL14CBlasTranspose78ELj64ELj16ELj16ELj16ELj4EEvPKfS2_PfffiiiiiiE1b+452];
	fma.rn.f32 	%f423, %f399, %f422, %f390;
	ld.shared.f32 	%f424, [_ZZ5sgemmIL14CBlasTranspose78ELj64ELj16ELj16ELj16ELj4EEvPKfS2_PfffiiiiiiE1b+456];
	fma.rn.f32 	%f425, %f399, %f424, %f392;
	ld.shared.f32 	%f426, [_ZZ5sgemmIL14CBlasTranspose78ELj64ELj16ELj16ELj16ELj4EEvPKfS2_PfffiiiiiiE1b+460];
	fma.rn.f32 	%f427, %f399, %f426, %f394;
	ld.shared.f32 	%f428, [_ZZ5sgemmIL14CBlasTranspose78ELj64ELj16ELj16ELj16ELj4EEvPKfS2_PfffiiiiiiE1b+464];
	fma.rn.f32 	%f429, %f399, %f428, %f396;
	ld.shared.f32 	%f430, [_ZZ5sgemmIL14CBlasTranspose78ELj64ELj16ELj16ELj16ELj4EEvPKfS2_PfffiiiiiiE1b+468];
	fma.rn.f32 	%f431, %f399, %f430, %f398;
	add.s64 	%rd67, %rd66, %rd61;
	ld.global.nc.f32 	%f432, [%rd67];
	ld.shared.f32 	%f433, [_ZZ5sgemmIL14CBlasTranspose78ELj64ELj16ELj16ELj16ELj4EEvPKfS2_PfffiiiiiiE1b+476];
	fma.rn.f32 	%f434, %f432, %f433, %f401;
	ld.shared.f32 	%f435, [_ZZ5sgemmIL14CBlasTranspose78ELj64ELj16ELj16ELj16ELj4EEvPKfS2_PfffiiiiiiE1b+480];
	fma.rn.f32 	%f436, %f432, %f435, %f403;
	ld.shared.f32 	%f437, [_ZZ5sgemmIL14CBlasTranspose78ELj64ELj16ELj16ELj16ELj4EEvPKfS2_PfffiiiiiiE1b+484];
	fma.rn.f32 	%f438, %f432, %f437, %f405;
	ld.shared.f32 	%f439, [_ZZ5sgemmIL14CBlasTranspose78ELj64ELj16ELj16ELj16ELj4EEvPKfS2_PfffiiiiiiE1b+488];
	fma.rn.f32 	%f440, %f432, %f439, %f407;
	ld.shared.f32 	%f441, [_ZZ5sgemmIL14CBlasTranspose78ELj64ELj16ELj16ELj16ELj4EEvPKfS2_PfffiiiiiiE1b+492];
	fma.rn.f32 	%f442, %f432, %f441, %f409;
	ld.shared.f32 	%f443, [_ZZ5sgemmIL14CBlasTranspose78ELj64ELj16ELj16ELj16ELj4EEvPKfS2_PfffiiiiiiE1b+496];
	fma.rn.f32 	%f444, %f432, %f443, %f411;
	ld.shared.f32 	%f445, [_ZZ5sgemmIL14CBlasTranspose78ELj64ELj16ELj16ELj16ELj4EEvPKfS2_PfffiiiiiiE1b+500];
	fma.rn.f32 	%f446, %f432, %f445, %f413;
	ld.shared.f32 	%f447, [_ZZ5sgemmIL14CBlasTranspose78ELj64ELj16ELj16ELj16ELj4EEvPKfS2_PfffiiiiiiE1b+504];
	fma.rn.f32 	%f448, %f432, %f447, %f415;
	ld.shared.f32 	%f449, [_ZZ5sgemmIL14CBlasTranspose78ELj64ELj16ELj16ELj16ELj4EEvPKfS2_PfffiiiiiiE1b+508];
	fma.rn.f32 	%f450, %f432, %f449, %f417;
	ld.shared.f32 	%f451, [_ZZ5sgemmIL14CBlasTranspose78ELj64ELj16ELj16ELj16ELj4EEvPKfS2_PfffiiiiiiE1b+512];
	fma.rn.f32 	%f452, %f432, %f451, %f419;
	ld.shared.f32 	%f453, [_ZZ5sgemmIL14CBlasTranspose78ELj64ELj16ELj16ELj16ELj4EEvPKfS2_PfffiiiiiiE1b+516];
	fma.rn.f32 	%f454, %f432, %f453, %f421;
	ld.shared.f32 	%f455, [_ZZ5sgemmIL14CBlasTranspose78ELj64ELj16ELj16ELj16ELj4EEvPKfS2_PfffiiiiiiE1b+520];
	fma.rn.f32 	%f456, %f432, %f455, %f423;
	ld.shared.f32 	%f457, [_ZZ5sgemmIL14CBlasTranspose78ELj64ELj16ELj16ELj16ELj4EEvPKfS2_PfffiiiiiiE1b+524];
	fma.rn.f32 	%f458, %f432, %f457, %f425;
	ld.shared.f32 	%f459, [_ZZ5sgemmIL14CBlasTranspose78ELj64ELj16ELj16ELj16ELj4EEvPKfS2_PfffiiiiiiE1b+528];
	fma.rn.f32 	%f460, %f432, %f459, %f427;
	ld.shared.f32 	%f461, [_ZZ5sgemmIL14CBlasTranspose78ELj64ELj16ELj16ELj16ELj4EEvPKfS2_PfffiiiiiiE1b+532];
	fma.rn.f32 	%f462, %f432, %f461, %f429;
	ld.shared.f32 	%f463, [_ZZ5sgemmIL14CBlasTranspose78ELj64ELj16ELj16ELj16ELj4EEvPKfS2_PfffiiiiiiE1b+536];
	fma.rn.f32 	%f464, %f432, %f463, %f431;
	add.s64 	%rd68, %rd67, %rd61;
	ld.global.nc.f32 	%f465, [%rd68];
	ld.shared.f32 	%f466, [_ZZ5sgemmIL14CBlasTranspose78ELj64ELj16ELj16ELj16ELj4EEvPKfS2_PfffiiiiiiE1b+544];
	fma.rn.f32 	%f467, %f465, %f466, %f434;
	ld.shared.f32 	%f468, [_ZZ5sgemmIL14CBlasTranspose78ELj64ELj16ELj16ELj16ELj4EEvPKfS2_PfffiiiiiiE1b+548];
	fma.rn.f32 	%f469, %f465, %f468, %f436;
	ld.shared.f32 	%f470, [_ZZ5sgemmIL14CBlasTranspose78ELj64ELj16ELj16ELj16ELj4EEvPKfS2_PfffiiiiiiE1b+552];
	fma.rn.f32 	%f471, %f465, %f470, %f438;
	ld.shared.f32 	%f472, [_ZZ5sgemmIL14CBlasTranspose78ELj64ELj16ELj16ELj16ELj4EEvPKfS2_PfffiiiiiiE1b+556];
	fma.rn.f32 	%f473, %f465, %f472, %f440;
	ld.shared.f32 	%f474, [_ZZ5sgemmIL14CBlasTranspose78ELj64ELj16ELj16ELj16ELj4EEvPKfS2_PfffiiiiiiE1b+560];
	fma.rn.f32 	%f475, %f465, %f474, %f442;
	ld.shared.f32 	%f476, [_ZZ5sgemmIL14CBlasTranspose78ELj64ELj16ELj16ELj16ELj4EEvPKfS2_PfffiiiiiiE1b+564];
	fma.rn.f32 	%f477, %f465, %f476, %f444;
	ld.shared.f32 	%f478, [_ZZ5sgemmIL14CBlasTranspose78ELj64ELj16ELj16ELj16ELj4EEvPKfS2_PfffiiiiiiE1b+568];
	fma.rn.f32 	%f479, %f465, %f478, %f446;
	ld.shared.f32 	%f480, [_ZZ5sgemmIL14CBlasTranspose78ELj64ELj16ELj16ELj16ELj4EEvPKfS2_PfffiiiiiiE1b+572];
	fma.rn.f32 	%f481, %f465, %f480, %f448;
	ld.shared.f32 	%f482, [_ZZ5sgemmIL14CBlasTranspose78ELj64ELj16ELj16ELj16ELj4EEvPKfS2_PfffiiiiiiE1b+576];
	fma.rn.f32 	%f483, %f465, %f482, %f450;
	ld.shared.f32 	%f484, [_ZZ5sgemmIL14CBlasTranspose78ELj64ELj16ELj16ELj16ELj4EEvPKfS2_PfffiiiiiiE1b+580];
	fma.rn.f32 	%f485, %f465, %f484, %f452;
	ld.shared.f32 	%f486, [_ZZ5sgemmIL14CBlasTranspose78ELj64ELj16ELj16ELj16ELj4EEvPKfS2_PfffiiiiiiE1b+584];
	fma.rn.f32 	%f487, %f465, %f486, %f454;
	ld.shared.f32 	%f488, [_ZZ5sgemmIL14CBlasTranspose78ELj64ELj16ELj16ELj16ELj4EEvPKfS2_PfffiiiiiiE1b+588];
	fma.rn.f32 	%f489, %f465, %f488, %f456;
	ld.shared.f32 	%f490, [_ZZ5sgemmIL14CBlasTranspose78ELj64ELj16ELj16ELj16ELj4EEvPKfS2_PfffiiiiiiE1b+592];
	fma.rn.f32 	%f491, %f465, %f490, %f458;
	ld.shared.f32 	%f492, [_ZZ5sgemmIL14CBlasTranspose78ELj64ELj16ELj16ELj16ELj4EEvPKfS2_PfffiiiiiiE1b+596];
	fma.rn.f32 	%f493, %f465, %f492, %f460;
	ld.shared.f32 	%f494, [_ZZ5sgemmIL14CBlasTranspose78ELj64ELj16ELj16ELj16ELj4EEvPKfS2_PfffiiiiiiE1b+600];
	fma.rn.f32 	%f495, %f465, %f494, %f462;
	ld.shared.f32 	%f496, [_ZZ5sgemmIL14CBlasTranspose78ELj64ELj16ELj16ELj16ELj4EEvPKfS2_PfffiiiiiiE1b+604];
	fma.rn.f32 	%f497, %f465, %f496, %f464;
	add.s64 	%rd69, %rd68, %rd61;
	ld.global.nc.f32 	%f498, [%rd69];
	ld.shared.f32 	%f499, [_ZZ5sgemmIL14CBlasTranspose78ELj64ELj16ELj16ELj16ELj4EEvPKfS2_PfffiiiiiiE1b+612];
	fma.rn.f32 	%f500, %f498, %f499, %f467;
	ld.shared.f32 	%f501, [_ZZ5sgemmIL14CBlasTranspose78ELj64ELj16ELj16ELj16ELj4EEvPKfS2_PfffiiiiiiE1b+616];
	fma.rn.f32 	%f502, %f498, %f501, %f469;
	ld.shared.f32 	%f503, [_ZZ5sgemmIL14CBlasTranspose78ELj64ELj16ELj16ELj16ELj4EEvPKfS2_PfffiiiiiiE1b+620];
	fma.rn.f32 	%f504, %f498, %f503, %f471;
	ld.shared.f32 	%f505, [_ZZ5sgemmIL14CBlasTranspose78ELj64ELj16ELj16ELj16ELj4EEvPKfS2_PfffiiiiiiE1b+624];
	fma.rn.f32 	%f506, %f498, %f505, %f473;
	ld.shared.f32 	%f507, [_ZZ5sgemmIL14CBlasTranspose78ELj64ELj16ELj16ELj16ELj4EEvPKfS2_PfffiiiiiiE1b+628];
	fma.rn.f32 	%f508, %f498, %f507, %f475;
	ld.shared.f32 	%f509, [_ZZ5sgemmIL14CBlasTranspose78ELj64ELj16ELj16ELj16ELj4EEvPKfS2_PfffiiiiiiE1b+632];
	fma.rn.f32 	%f510, %f498, %f509, %f477;
	ld.shared.f32 	%f511, [_ZZ5sgemmIL14CBlasTranspose78ELj64ELj16ELj16ELj16ELj4EEvPKfS2_PfffiiiiiiE1b+636];
	fma.rn.f32 	%f512, %f498, %f511, %f479;
	ld.shared.f32 	%f513, [_ZZ5sgemmIL14CBlasTranspose78ELj64ELj16ELj16ELj16ELj4EEvPKfS2_PfffiiiiiiE1b+640];
	fma.rn.f32 	%f514, %f498, %f513, %f481;
	ld.shared.f32 	%f515, [_ZZ5sgemmIL14CBlasTranspose78ELj64ELj16ELj16ELj16ELj4EEvPKfS2_PfffiiiiiiE1b+644];
	fma.rn.f32 	%f516, %f498, %f515, %f483;
	ld.shared.f32 	%f517, [_ZZ5sgemmIL14CBlasTranspose78ELj64ELj16ELj16ELj16ELj4EEvPKfS2_PfffiiiiiiE1b+648];
	fma.rn.f32 	%f518, %f498, %f517, %f485;
	ld.shared.f32 	%f519, [_ZZ5sgemmIL14CBlasTranspose78ELj64ELj16ELj16ELj16ELj4EEvPKfS2_PfffiiiiiiE1b+652];
	fma.rn.f32 	%f520, %f498, %f519, %f487;
	ld.shared.f32 	%f521, [_ZZ5sgemmIL14CBlasTranspose78ELj64ELj16ELj16ELj16ELj4EEvPKfS2_PfffiiiiiiE1b+656];
	fma.rn.f32 	%f522, %f498, %f521, %f489;
	ld.shared.f32 	%f523, [_ZZ5sgemmIL14CBlasTranspose78ELj64ELj16ELj16ELj16ELj4EEvPKfS2_PfffiiiiiiE1b+660];
	fma.rn.f32 	%f524, %f498, %f523, %f491;
	ld.shared.f32 	%f525, [_ZZ5sgemmIL14CBlasTranspose78ELj64ELj16ELj16ELj16ELj4EEvPKfS2_PfffiiiiiiE1b+664];
	fma.rn.f32 	%f526, %f498, %f525, %f493;
	ld.shared.f32 	%f527, [_ZZ5sgemmIL14CBlasTranspose78ELj64ELj16ELj16ELj16ELj4EEvPKfS2_PfffiiiiiiE1b+668];
	fma.rn.f32 	%f528, %f498, %f527, %f495;
	ld.shared.f32 	%f529, [_ZZ5sgemmIL14CBlasTranspose78ELj64ELj16ELj16ELj16ELj4EEvPKfS2_PfffiiiiiiE1b+672];
	fma.rn.f32 	%f530, %f498, %f529, %f497;
	add.s64 	%rd70, %rd69, %rd61;
	ld.global.nc.f32 	%f531, [%rd70];
	ld.shared.f32 	%f532, [_ZZ5sgemmIL14CBlasTranspose78ELj64ELj16ELj16ELj16ELj4EEvPKfS2_PfffiiiiiiE1b+680];
	fma.rn.f32 	%f533, %f531, %f532, %f500;
	ld.shared.f32 	%f534, [_ZZ5sgemmIL14CBlasTranspose78ELj64ELj16ELj16ELj16ELj4EEvPKfS2_PfffiiiiiiE1b+684];
	fma.rn.f32 	%f535, %f531, %f534, %f502;
	ld.shared.f32 	%f536, [_ZZ5sgemmIL14CBlasTranspose78ELj64ELj16ELj16ELj16ELj4EEvPKfS2_PfffiiiiiiE1b+688];
	fma.rn.f32 	%f537, %f531, %f536, %f504;
	ld.shared.f32 	%f538, [_ZZ5sgemmIL14CBlasTranspose78ELj64ELj16ELj16ELj16ELj4EEvPKfS2_PfffiiiiiiE1b+692];
	fma.rn.f32 	%f539, %f531, %f538, %f506;
	ld.shared.f32 	%f540, [_ZZ5sgemmIL14CBlasTranspose78ELj64ELj16ELj16ELj16ELj4EEvPKfS2_PfffiiiiiiE1b+696];
	fma.rn.f32 	%f541, %f531, %f540, %f508;
	ld.shared.f32 	%f542, [_ZZ5sgemmIL14CBlasTranspose78ELj64ELj16ELj16ELj16ELj4EEvPKfS2_PfffiiiiiiE1b+700];
	fma.rn.f32 	%f543, %f531, %f542, %f510;
	ld.shared.f32 	%f544, [_ZZ5sgemmIL14CBlasTranspose78ELj64ELj16ELj16ELj16ELj4EEvPKfS2_PfffiiiiiiE1b+704];
	fma.rn.f32 	%f545, %f531, %f544, %f512;
	ld.shared.f32 	%f546, [_ZZ5sgemmIL14CBlasTranspose78ELj64ELj16ELj16ELj16ELj4EEvPKfS2_PfffiiiiiiE1b+708];
	fma.rn.f32 	%f547, %f531, %f546, %f514;
	ld.shared.f32 	%f548, [_ZZ5sgemmIL14CBlasTranspose78ELj64ELj16ELj16ELj16ELj4EEvPKfS2_PfffiiiiiiE1b+712];
	fma.rn.f32 	%f549, %f531, %f548, %f516;
	ld.shared.f32 	%f550, [_ZZ5sgemmIL14CBlasTranspose78ELj64ELj16ELj16ELj16ELj4EEvPKfS2_PfffiiiiiiE1b+716];
	fma.rn.f32 	%f551, %f531, %f550, %f518;
	ld.shared.f32 	%f552, [_ZZ5sgemmIL14CBlasTranspose78ELj64ELj16ELj16ELj16ELj4EEvPKfS2_PfffiiiiiiE1b+720];
	fma.rn.f32 	%f553, %f531, %f552, %f520;
	ld.shared.f32 	%f554, [_ZZ5sgemmIL14CBlasTranspose78ELj64ELj16ELj16ELj16ELj4EEvPKfS2_PfffiiiiiiE1b+724];
	fma.rn.f32 	%f555, %f531, %f554, %f522;
	ld.shared.f32 	%f556, [_ZZ5sgemmIL14CBlasTranspose78ELj64ELj16ELj16ELj16ELj4EEvPKfS2_PfffiiiiiiE1b+728];
	fma.rn.f32 	%f557, %f531, %f556, %f524;
	ld.shared.f32 	%f558, [_ZZ5sgemmIL14CBlasTranspose78ELj64ELj16ELj16ELj16ELj4EEvPKfS2_PfffiiiiiiE1b+732];
	fma.rn.f32 	%f559, %f531, %f558, %f526;
	ld.shared.f32 	%f560, [_ZZ5sgemmIL14CBlasTranspose78ELj64ELj16ELj16ELj16ELj4EEvPKfS2_PfffiiiiiiE1b+736];
	fma.rn.f32 	%f561, %f531, %f560, %f528;
	ld.shared.f32 	%f562, [_ZZ5sgemmIL14CBlasTranspose78ELj64ELj16ELj16ELj16ELj4EEvPKfS2_PfffiiiiiiE1b+740];
	fma.rn.f32 	%f563, %f531, %f562, %f530;
	add.s64 	%rd71, %rd70, %rd61;
	ld.global.nc.f32 	%f564, [%rd71];
	ld.shared.f32 	%f565, [_ZZ5sgemmIL14CBlasTranspose78ELj64ELj16ELj16ELj16ELj4EEvPKfS2_PfffiiiiiiE1b+748];
	fma.rn.f32 	%f566, %f564, %f565, %f533;
	ld.shared.f32 	%f567, [_ZZ5sgemmIL14CBlasTranspose78ELj64ELj16ELj16ELj16ELj4EEvPKfS2_PfffiiiiiiE1b+752];
	fma.rn.f32 	%f568, %f564, %f567, %f535;
	ld.shared.f32 	%f569, [_ZZ5sgemmIL14CBlasTranspose78ELj64ELj16ELj16ELj16ELj4EEvPKfS2_PfffiiiiiiE1b+756];
	fma.rn.f32 	%f570, %f564, %f569, %f537;
	ld.shared.f32 	%f571, [_ZZ5sgemmIL14CBlasTranspose78ELj64ELj16ELj16ELj16ELj4EEvPKfS2_PfffiiiiiiE1b+760];
	fma.rn.f32 	%f572, %f564, %f571, %f539;
	ld.shared.f32 	%f573, [_ZZ5sgemmIL14CBlasTranspose78ELj64ELj16ELj16ELj16ELj4EEvPKfS2_PfffiiiiiiE1b+764];
	fma.rn.f32 	%f574, %f564, %f573, %f541;
	ld.shared.f32 	%f575, [_ZZ5sgemmIL14CBlasTranspose78ELj64ELj16ELj16ELj16ELj4EEvPKfS2_PfffiiiiiiE1b+768];
	fma.rn.f32 	%f576, %f564, %f575, %f543;
	ld.shared.f32 	%f577, [_ZZ5sgemmIL14CBlasTranspose78ELj64ELj16ELj16ELj16ELj4EEvPKfS2_PfffiiiiiiE1b+772];
	fma.rn.f32 	%f578, %f564, %f577, %f545;
	ld.shared.f32 	%f579, [_ZZ5sgemmIL14CBlasTranspose78ELj64ELj16ELj16ELj16ELj4EEvPKfS2_PfffiiiiiiE1b+776];
	fma.rn.f32 	%f580, %f564, %f579, %f547;
	ld.shared.f32 	%f581, [_ZZ5sgemmIL14CBlasTranspose78ELj64ELj16ELj16ELj16ELj4EEvPKfS2_PfffiiiiiiE1b+780];
	fma.rn.f32 	%f582, %f564, %f581, %f549;
	ld.shared.f32 	%f583, [_ZZ5sgemmIL14CBlasTranspose78ELj64ELj16ELj16ELj16ELj4EEvPKfS2_PfffiiiiiiE1b+784];
	fma.rn.f32 	%f584, %f564, %f583, %f551;
	ld.shared.f32 	%f585, [_ZZ5sgemmIL14CBlasTranspose78ELj64ELj16ELj16ELj16ELj4EEvPKfS2_PfffiiiiiiE1b+788];
	fma.rn.f32 	%f586, %f564, %f585, %f553;
	ld.shared.f32 	%f587, [_ZZ5sgemmIL14CBlasTranspose78ELj64ELj16ELj16ELj16ELj4EEvPKfS2_PfffiiiiiiE1b+792];
	fma.rn.f32 	%f588, %f564, %f587, %f555;
	ld.shared.f32 	%f589, [_ZZ5sgemmIL14CBlasTranspose78ELj64ELj16ELj16ELj16ELj4EEvPKfS2_PfffiiiiiiE1b+796];
	fma.rn.f32 	%f590, %f564, %f589, %f557;
	ld.shared.f32 	%f591, [_ZZ5sgemmIL14CBlasTranspose78ELj64ELj16ELj16ELj16ELj4EEvPKfS2_PfffiiiiiiE1b+800];
	fma.rn.f32 	%f592, %f564, %f591, %f559;
	ld.shared.f32 	%f593, [_ZZ5sgemmIL14CBlasTranspose78ELj64ELj16ELj16ELj16ELj4EEvPKfS2_PfffiiiiiiE1b+804];
	fma.rn.f32 	%f594, %f564, %f593, %f561;
	ld.shared.f32 	%f595, [_ZZ5sgemmIL14CBlasTranspose78ELj64ELj16ELj16ELj16ELj4EEvPKfS2_PfffiiiiiiE1b+808];
	fma.rn.f32 	%f596, %f564, %f595, %f563;
	add.s64 	%rd72, %rd71, %rd61;
	ld.global.nc.f32 	%f597, [%rd72];
	ld.shared.f32 	%f598, [_ZZ5sgemmIL14CBlasTranspose78ELj64ELj16ELj16ELj16ELj4EEvPKfS2_PfffiiiiiiE1b+816];
	fma.rn.f32 	%f599, %f597, %f598, %f566;
	ld.shared.f32 	%f600, [_ZZ5sgemmIL14CBlasTranspose78ELj64ELj16ELj16ELj16ELj4EEvPKfS2_PfffiiiiiiE1b+820];
	fma.rn.f32 	%f601, %f597, %f600, %f568;
	ld.shared.f32 	%f602, [_ZZ5sgemmIL14CBlasTranspose78ELj64ELj16ELj16ELj16ELj4EEvPKfS2_PfffiiiiiiE1b+824];
	fma.rn.f32 	%f603, %f597, %f602, %f570;
	ld.shared.f32 	%f604, [_ZZ5sgemmIL14CBlasTranspose78ELj64ELj16ELj16ELj16ELj4EEvPKfS2_PfffiiiiiiE1b+828];
	fma.rn.f32 	%f605, %f597, %f604, %f572;
	ld.shared.f32 	%f606, [_ZZ5sgemmIL14CBlasTranspose78ELj64ELj16ELj16ELj16ELj4EEvPKfS2_PfffiiiiiiE1b+832];
	fma.rn.f32 	%f607, %f597, %f606, %f574;
	ld.shared.f32 	%f608, [_ZZ5sgemmIL14CBlasTranspose78ELj64ELj16ELj16ELj16ELj4EEvPKfS2_PfffiiiiiiE1b+836];
	fma.rn.f32 	%f609, %f597, %f608, %f576;
	ld.shared.f32 	%f610, [_ZZ5sgemmIL14CBlasTranspose78ELj64ELj16ELj16ELj16ELj4EEvPKfS2_PfffiiiiiiE1b+840];
	fma.rn.f32 	%f611, %f597, %f610, %f578;
	ld.shared.f32 	%f612, [_ZZ5sgemmIL14CBlasTranspose78ELj64ELj16ELj16ELj16ELj4EEvPKfS2_PfffiiiiiiE1b+844];
	fma.rn.f32 	%f613, %f597, %f612, %f580;
	ld.shared.f32 	%f614, [_ZZ5sgemmIL14CBlasTranspose78ELj64ELj16ELj16ELj16ELj4EEvPKfS2_PfffiiiiiiE1b+848];
	fma.rn.f32 	%f615, %f597, %f614, %f582;
	ld.shared.f32 	%f616, [_ZZ5sgemmIL14CBlasTranspose78ELj64ELj16ELj16ELj16ELj4EEvPKfS2_PfffiiiiiiE1b+852];
	fma.rn.f32 	%f617, %f597, %f616, %f584;
	ld.shared.f32 	%f618, [_ZZ5sgemmIL14CBlasTranspose78ELj64ELj16ELj16ELj16ELj4EEvPKfS2_PfffiiiiiiE1b+856];
	fma.rn.f32 	%f619, %f597, %f618, %f586;
	ld.shared.f32 	%f620, [_ZZ5sgemmIL14CBlasTranspose78ELj64ELj16ELj16ELj16ELj4EEvPKfS2_PfffiiiiiiE1b+860];
	fma.rn.f32 	%f621, %f597, %f620, %f588;
	ld.shared.f32 	%f622, [_ZZ5sgemmIL14CBlasTranspose78ELj64ELj16ELj16ELj16ELj4EEvPKfS2_PfffiiiiiiE1b+864];
	fma.rn.f32 	%f623, %f597, %f622, %f590;
	ld.shared.f32 	%f624, [_ZZ5sgemmIL14CBlasTranspose78ELj64ELj16ELj16ELj16ELj4EEvPKfS2_PfffiiiiiiE1b+868];
	fma.rn.f32 	%f625, %f597, %f624, %f592;
	ld.shared.f32 	%f626, [_ZZ5sgemmIL14CBlasTranspose78ELj64ELj16ELj16ELj16ELj4EEvPKfS2_PfffiiiiiiE1b+872];
	fma.rn.f32 	%f627, %f597, %f626, %f594;
	ld.shared.f32 	%f628, [_ZZ5sgemmIL14CBlasTranspose78ELj64ELj16ELj16ELj16ELj4EEvPKfS2_PfffiiiiiiE1b+876];
	fma.rn.f32 	%f629, %f597, %f628, %f596;
	add.s64 	%rd73, %rd72, %rd61;
	ld.global.nc.f32 	%f630, [%rd73];
	ld.shared.f32 	%f631, [_ZZ5sgemmIL14CBlasTranspose78ELj64ELj16ELj16ELj16ELj4EEvPKfS2_PfffiiiiiiE1b+884];
	fma.rn.f32 	%f632, %f630, %f631, %f599;
	ld.shared.f32 	%f633, [_ZZ5sgemmIL14CBlasTranspose78ELj64ELj16ELj16ELj16ELj4EEvPKfS2_PfffiiiiiiE1b+888];
	fma.rn.f32 	%f634, %f630, %f633, %f601;
	ld.shared.f32 	%f635, [_ZZ5sgemmIL14CBlasTranspose78ELj64ELj16ELj16ELj16ELj4EEvPKfS2_PfffiiiiiiE1b+892];
	fma.rn.f32 	%f636, %f630, %f635, %f603;
	ld.shared.f32 	%f637, [_ZZ5sgemmIL14CBlasTranspose78ELj64ELj16ELj16ELj16ELj4EEvPKfS2_PfffiiiiiiE1b+896];
	fma.rn.f32 	%f638, %f630, %f637, %f605;
	ld.shared.f32 	%f639, [_ZZ5sgemmIL14CBlasTranspose78ELj64ELj16ELj16ELj16ELj4EEvPKfS2_PfffiiiiiiE1b+900];
	fma.rn.f32 	%f640, %f630, %f639, %f607;
	ld.shared.f32 	%f641, [_ZZ5sgemmIL14CBlasTranspose78ELj64ELj16ELj16ELj16ELj4EEvPKfS2_PfffiiiiiiE1b+904];
	fma.rn.f32 	%f642, %f630, %f641, %f609;
	ld.shared.f32 	%f643, [_ZZ5sgemmIL14CBlasTranspose78ELj64ELj16ELj16ELj16ELj4EEvPKfS2_PfffiiiiiiE1b+908];
	fma.rn.f32 	%f644, %f630, %f643, %f611;
	ld.shared.f32 	%f645, [_ZZ5sgemmIL14CBlasTranspose78ELj64ELj16ELj16ELj16ELj4EEvPKfS2_PfffiiiiiiE1b+912];
	fma.rn.f32 	%f646, %f630, %f645, %f613;
	ld.shared.f32 	%f647, [_ZZ5sgemmIL14CBlasTranspose78ELj64ELj16ELj16ELj16ELj4EEvPKfS2_PfffiiiiiiE1b+916];
	fma.rn.f32 	%f648, %f630, %f647, %f615;
	ld.shared.f32 	%f649, [_ZZ5sgemmIL14CBlasTranspose78ELj64ELj16ELj16ELj16ELj4EEvPKfS2_PfffiiiiiiE1b+920];
	fma.rn.f32 	%f650, %f630, %f649, %f617;
	ld.shared.f32 	%f651, [_ZZ5sgemmIL14CBlasTranspose78ELj64ELj16ELj16ELj16ELj4EEvPKfS2_PfffiiiiiiE1b+924];
	fma.rn.f32 	%f652, %f630, %f651, %f619;
	ld.shared.f32 	%f653, [_ZZ5sgemmIL14CBlasTranspose78ELj64ELj16ELj16ELj16ELj4EEvPKfS2_PfffiiiiiiE1b+928];
	fma.rn.f32 	%f654, %f630, %f653, %f621;
	ld.shared.f32 	%f655, [_ZZ5sgemmIL14CBlasTranspose78ELj64ELj16ELj16ELj16ELj4EEvPKfS2_PfffiiiiiiE1b+932];
	fma.rn.f32 	%f656, %f630, %f655, %f623;
	ld.shared.f32 	%f657, [_ZZ5sgemmIL14CBlasTranspose78ELj64ELj16ELj16ELj16ELj4EEvPKfS2_PfffiiiiiiE1b+936];
	fma.rn.f32 	%f658, %f630, %f657, %f625;
	ld.shared.f32 	%f659, [_ZZ5sgemmIL14CBlasTranspose78ELj64ELj16ELj16ELj16ELj4EEvPKfS2_PfffiiiiiiE1b+940];
	fma.rn.f32 	%f660, %f630, %f659, %f627;
	ld.shared.f32 	%f661, [_ZZ5sgemmIL14CBlasTranspose78ELj64ELj16ELj16ELj16ELj4EEvPKfS2_PfffiiiiiiE1b+944];
	fma.rn.f32 	%f662, %f630, %f661, %f629;
	add.s64 	%rd74, %rd73, %rd61;
	ld.global.nc.f32 	%f663, [%rd74];
	ld.shared.f32 	%f664, [_ZZ5sgemmIL14CBlasTranspose78ELj64ELj16ELj16ELj16ELj4EEvPKfS2_PfffiiiiiiE1b+952];
	fma.rn.f32 	%f665, %f663, %f664, %f632;
	ld.shared.f32 	%f666, [_ZZ5sgemmIL14CBlasTranspose78ELj64ELj16ELj16ELj16ELj4EEvPKfS2_PfffiiiiiiE1b+956];
	fma.rn.f32 	%f667, %f663, %f666, %f634;
	ld.shared.f32 	%f668, [_ZZ5sgemmIL14CBlasTranspose78ELj64ELj16ELj16ELj16ELj4EEvPKfS2_PfffiiiiiiE1b+960];
	fma.rn.f32 	%f669, %f663, %f668, %f636;
	ld.shared.f32 	%f670, [_ZZ5sgemmIL14CBlasTranspose78ELj64ELj16ELj16ELj16ELj4EEvPKfS2_PfffiiiiiiE1b+964];
	fma.rn.f32 	%f671, %f663, %f670, %f638;
	ld.shared.f32 	%f672, [_ZZ5sgemmIL14CBlasTranspose78ELj64ELj16ELj16ELj16ELj4EEvPKfS2_PfffiiiiiiE1b+968];
	fma.rn.f32 	%f673, %f663, %f672, %f640;
	ld.shared.f32 	%f674, [_ZZ5sgemmIL14CBlasTranspose78ELj64ELj16ELj16ELj16ELj4EEvPKfS2_PfffiiiiiiE1b+972];
	fma.rn.f32 	%f675, %f663, %f674, %f642;
	ld.shared.f32 	%f676, [_ZZ5sgemmIL14CBlasTranspose78ELj64ELj16ELj16ELj16ELj4EEvPKfS2_PfffiiiiiiE1b+976];
	fma.rn.f32 	%f677, %f663, %f676, %f644;
	ld.shared.f32 	%f678, [_ZZ5sgemmIL14CBlasTranspose78ELj64ELj16ELj16ELj16ELj4EEvPKfS2_PfffiiiiiiE1b+980];
	fma.rn.f32 	%f679, %f663, %f678, %f646;
	ld.shared.f32 	%f680, [_ZZ5sgemmIL14CBlasTranspose78ELj64ELj16ELj16ELj16ELj4EEvPKfS2_PfffiiiiiiE1b+984];
	fma.rn.f32 	%f681, %f663, %f680, %f648;
	ld.shared.f32 	%f682, [_ZZ5sgemmIL14CBlasTranspose78ELj64ELj16ELj16ELj16ELj4EEvPKfS2_PfffiiiiiiE1b+988];
	fma.rn.f32 	%f683, %f663, %f682, %f650;
	ld.shared.f32 	%f684, [_ZZ5sgemmIL14CBlasTranspose78ELj64ELj16ELj16ELj16ELj4EEvPKfS2_PfffiiiiiiE1b+992];
	fma.rn.f32 	%f685, %f663, %f684, %f652;
	ld.shared.f32 	%f686, [_ZZ5sgemmIL14CBlasTranspose78ELj64ELj16ELj16ELj16ELj4EEvPKfS2_PfffiiiiiiE1b+996];
	fma.rn.f32 	%f687, %f663, %f686, %f654;
	ld.shared.f32 	%f688, [_ZZ5sgemmIL14CBlasTranspose78ELj64ELj16ELj16ELj16ELj4EEvPKfS2_PfffiiiiiiE1b+1000];
	fma.rn.f32 	%f689, %f663, %f688, %f656;
	ld.shared.f32 	%f690, [_ZZ5sgemmIL14CBlasTranspose78ELj64ELj16ELj16ELj16ELj4EEvPKfS2_PfffiiiiiiE1b+1004];
	fma.rn.f32 	%f691, %f663, %f690, %f658;
	ld.shared.f32 	%f692, [_ZZ5sgemmIL14CBlasTranspose78ELj64ELj16ELj16ELj16ELj4EEvPKfS2_PfffiiiiiiE1b+1008];
	fma.rn.f32 	%f693, %f663, %f692, %f660;
	ld.shared.f32 	%f694, [_ZZ5sgemmIL14CBlasTranspose78ELj64ELj16ELj16ELj16ELj4EEvPKfS2_PfffiiiiiiE1b+1012];
	fma.rn.f32 	%f695, %f663, %f694, %f662;
	add.s64 	%rd75, %rd74, %rd61;
	ld.global.nc.f32 	%f696, [%rd75];
	ld.shared.f32 	%f697, [_ZZ5sgemmIL14CBlasTranspose78ELj64ELj16ELj16ELj16ELj4EEvPKfS2_PfffiiiiiiE1b+1020];
	fma.rn.f32 	%f1138, %f696, %f697, %f665;
	ld.shared.f32 	%f698, [_ZZ5sgemmIL14CBlasTranspose78ELj64ELj16ELj16ELj16ELj4EEvPKfS2_PfffiiiiiiE1b+1024];
	fma.rn.f32 	%f1137, %f696, %f698, %f667;
	ld.shared.f32 	%f699, [_ZZ5sgemmIL14CBlasTranspose78ELj64ELj16ELj16ELj16ELj4EEvPKfS2_PfffiiiiiiE1b+1028];
	fma.rn.f32 	%f1136, %f696, %f699, %f669;
	ld.shared.f32 	%f700, [_ZZ5sgemmIL14CBlasTranspose78ELj64ELj16ELj16ELj16ELj4EEvPKfS2_PfffiiiiiiE1b+1032];
	fma.rn.f32 	%f1135, %f696, %f700, %f671;
	ld.shared.f32 	%f701, [_ZZ5sgemmIL14CBlasTranspose78ELj64ELj16ELj16ELj16ELj4EEvPKfS2_PfffiiiiiiE1b+1036];
	fma.rn.f32 	%f1134, %f696, %f701, %f673;
	ld.shared.f32 	%f702, [_ZZ5sgemmIL14CBlasTranspose78ELj64ELj16ELj16ELj16ELj4EEvPKfS2_PfffiiiiiiE1b+1040];
	fma.rn.f32 	%f1133, %f696, %f702, %f675;
	ld.shared.f32 	%f703, [_ZZ5sgemmIL14CBlasTranspose78ELj64ELj16ELj16ELj16ELj4EEvPKfS2_PfffiiiiiiE1b+1044];
	fma.rn.f32 	%f1132, %f696, %f703, %f677;
	ld.shared.f32 	%f704, [_ZZ5sgemmIL14CBlasTranspose78ELj64ELj16ELj16ELj16ELj4EEvPKfS2_PfffiiiiiiE1b+1048];
	fma.rn.f32 	%f1131, %f696, %f704, %f679;
	ld.shared.f32 	%f705, [_ZZ5sgemmIL14CBlasTranspose78ELj64ELj16ELj16ELj16ELj4EEvPKfS2_PfffiiiiiiE1b+1052];
	fma.rn.f32 	%f1130, %f696, %f705, %f681;
	ld.shared.f32 	%f706, [_ZZ5sgemmIL14CBlasTranspose78ELj64ELj16ELj16ELj16ELj4EEvPKfS2_PfffiiiiiiE1b+1056];
	fma.rn.f32 	%f1129, %f696, %f706, %f683;
	ld.shared.f32 	%f707, [_ZZ5sgemmIL14CBlasTranspose78ELj64ELj16ELj16ELj16ELj4EEvPKfS2_PfffiiiiiiE1b+1060];
	fma.rn.f32 	%f1128, %f696, %f707, %f685;
	ld.shared.f32 	%f708, [_ZZ5sgemmIL14CBlasTranspose78ELj64ELj16ELj16ELj16ELj4EEvPKfS2_PfffiiiiiiE1b+1064];
	fma.rn.f32 	%f1127, %f696, %f708, %f687;
	ld.shared.f32 	%f709, [_ZZ5sgemmIL14CBlasTranspose78ELj64ELj16ELj16ELj16ELj4EEvPKfS2_PfffiiiiiiE1b+1068];
	fma.rn.f32 	%f1126, %f696, %f709, %f689;
	ld.shared.f32 	%f710, [_ZZ5sgemmIL14CBlasTranspose78ELj64ELj16ELj16ELj16ELj4EEvPKfS2_PfffiiiiiiE1b+1072];
	fma.rn.f32 	%f1125, %f696, %f710, %f691;
	ld.shared.f32 	%f711, [_ZZ5sgemmIL14CBlasTranspose78ELj64ELj16ELj16ELj16ELj4EEvPKfS2_PfffiiiiiiE1b+1076];
	fma.rn.f32 	%f1124, %f696, %f711, %f693;
	ld.shared.f32 	%f712, [_ZZ5sgemmIL14CBlasTranspose78ELj64ELj16ELj16ELj16ELj4EEvPKfS2_PfffiiiiiiE1b+1080];
	fma.rn.f32 	%f1123, %f696, %f712, %f695;
	bar.sync 	0;
	add.s64 	%rd115, %rd115, 64;
	add.s32 	%r2, %r67, -16;
	setp.ne.s32 	%p3, %r67, 16;
	mov.b32 	%r68, 0;
	mov.u64 	%rd116, %rd6;
	mov.u32 	%r67, %r2;
	@%p3 bra 	$L__BB0_2;
$L__BB0_4:
	setp.lt.s32 	%p4, %r68, 1;
	@%p4 bra 	$L__BB0_13;
	setp.lt.u32 	%p5, %r68, 4;
	mov.b32 	%r72, 0;
	@%p5 bra 	$L__BB0_8;
	ld.param.u32 	%r61, [_Z5sgemmIL14CBlasTranspose78ELj64ELj16ELj16ELj16ELj4EEvPKfS2_Pfffiiiiii_param_5];
	and.b32  	%r72, %r68, 2147483644;
	neg.s32 	%r70, %r72;
	mov.u32 	%r44, _ZZ5sgemmIL14CBlasTranspose78ELj64ELj16ELj16ELj16ELj4EEvPKfS2_PfffiiiiiiE1b;
	add.s32 	%r69, %r44, 136;
	mul.wide.s32 	%rd9, %r61, 4;
	mov.u64 	%rd117, %rd116;
$L__BB0_7:
	.pragma "nounroll";
	ld.param.u32 	%r62, [_Z5sgemmIL14CBlasTranspose78ELj64ELj16ELj16ELj16ELj4EEvPKfS2_Pfffiiiiii_param_5];
	ld.global.nc.f32 	%f714, [%rd117];
	ld.shared.f32 	%f715, [%r69+-136];
	fma.rn.f32 	%f716, %f714, %f715, %f1138;
	ld.shared.f32 	%f717, [%r69+-132];
	fma.rn.f32 	%f718, %f714, %f717, %f1137;
	ld.shared.f32 	%f719, [%r69+-128];
	fma.rn.f32 	%f720, %f714, %f719, %f1136;
	ld.shared.f32 	%f721, [%r69+-124];
	fma.rn.f32 	%f722, %f714, %f721, %f1135;
	ld.shared.f32 	%f723, [%r69+-120];
	fma.rn.f32 	%f724, %f714, %f723, %f1134;
	ld.shared.f32 	%f725, [%r69+-116];
	fma.rn.f32 	%f726, %f714, %f725, %f1133;
	ld.shared.f32 	%f727, [%r69+-112];
	fma.rn.f32 	%f728, %f714, %f727, %f1132;
	ld.shared.f32 	%f729, [%r69+-108];
	fma.rn.f32 	%f730, %f714, %f729, %f1131;
	ld.shared.f32 	%f731, [%r69+-104];
	fma.rn.f32 	%f732, %f714, %f731, %f1130;
	ld.shared.f32 	%f733, [%r69+-100];
	fma.rn.f32 	%f734, %f714, %f733, %f1129;
	ld.shared.f32 	%f735, [%r69+-96];
	fma.rn.f32 	%f736, %f714, %f735, %f1128;
	ld.shared.f32 	%f737, [%r69+-92];
	fma.rn.f32 	%f738, %f714, %f737, %f1127;
	ld.shared.f32 	%f739, [%r69+-88];
	fma.rn.f32 	%f740, %f714, %f739, %f1126;
	ld.shared.f32 	%f741, [%r69+-84];
	fma.rn.f32 	%f742, %f714, %f741, %f1125;
	ld.shared.f32 	%f743, [%r69+-80];
	fma.rn.f32 	%f744, %f714, %f743, %f1124;
	ld.shared.f32 	%f745, [%r69+-76];
	fma.rn.f32 	%f746, %f714, %f745, %f1123;
	add.s64 	%rd76, %rd117, %rd9;
	ld.global.nc.f32 	%f747, [%rd76];
	ld.shared.f32 	%f748, [%r69+-68];
	fma.rn.f32 	%f749, %f747, %f748, %f716;
	ld.shared.f32 	%f750, [%r69+-64];
	fma.rn.f32 	%f751, %f747, %f750, %f718;
	ld.shared.f32 	%f752, [%r69+-60];
	fma.rn.f32 	%f753, %f747, %f752, %f720;
	ld.shared.f32 	%f754, [%r69+-56];
	fma.rn.f32 	%f755, %f747, %f754, %f722;
	ld.shared.f32 	%f756, [%r69+-52];
	fma.rn.f32 	%f757, %f747, %f756, %f724;
	ld.shared.f32 	%f758, [%r69+-48];
	fma.rn.f32 	%f759, %f747, %f758, %f726;
	ld.shared.f32 	%f760, [%r69+-44];
	fma.rn.f32 	%f761, %f747, %f760, %f728;
	ld.shared.f32 	%f762, [%r69+-40];
	fma.rn.f32 	%f763, %f747, %f762, %f730;
	ld.shared.f32 	%f764, [%r69+-36];
	fma.rn.f32 	%f765, %f747, %f764, %f732;
	ld.shared.f32 	%f766, [%r69+-32];
	fma.rn.f32 	%f767, %f747, %f766, %f734;
	ld.shared.f32 	%f768, [%r69+-28];
	fma.rn.f32 	%f769, %f747, %f768, %f736;
	ld.shared.f32 	%f770, [%r69+-24];
	fma.rn.f32 	%f771, %f747, %f770, %f738;
	ld.shared.f32 	%f772, [%r69+-20];
	fma.rn.f32 	%f773, %f747, %f772, %f740;
	ld.shared.f32 	%f774, [%r69+-16];
	fma.rn.f32 	%f775, %f747, %f774, %f742;
	ld.shared.f32 	%f776, [%r69+-12];
	fma.rn.f32 	%f777, %f747, %f776, %f744;
	ld.shared.f32 	%f778, [%r69+-8];
	fma.rn.f32 	%f779, %f747, %f778, %f746;
	add.s64 	%rd77, %rd76, %rd9;
	ld.global.nc.f32 	%f780, [%rd77];
	ld.shared.f32 	%f781, [%r69];
	fma.rn.f32 	%f782, %f780, %f781, %f749;
	ld.shared.f32 	%f783, [%r69+4];
	fma.rn.f32 	%f784, %f780, %f783, %f751;
	ld.shared.f32 	%f785, [%r69+8];
	fma.rn.f32 	%f786, %f780, %f785, %f753;
	ld.shared.f32 	%f787, [%r69+12];
	fma.rn.f32 	%f788, %f780, %f787, %f755;
	ld.shared.f32 	%f789, [%r69+16];
	fma.rn.f32 	%f790, %f780, %f789, %f757;
	ld.shared.f32 	%f791, [%r69+20];
	fma.rn.f32 	%f792, %f780, %f791, %f759;
	ld.shared.f32 	%f793, [%r69+24];
	fma.rn.f32 	%f794, %f780, %f793, %f761;
	ld.shared.f32 	%f795, [%r69+28];
	fma.rn.f32 	%f796, %f780, %f795, %f763;
	ld.shared.f32 	%f797, [%r69+32];
	fma.rn.f32 	%f798, %f780, %f797, %f765;
	ld.shared.f32 	%f799, [%r69+36];
	fma.rn.f32 	%f800, %f780, %f799, %f767;
	ld.shared.f32 	%f801, [%r69+40];
	fma.rn.f32 	%f802, %f780, %f801, %f769;
	ld.shared.f32 	%f803, [%r69+44];
	fma.rn.f32 	%f804, %f780, %f803, %f771;
	ld.shared.f32 	%f805, [%r69+48];
	fma.rn.f32 	%f806, %f780, %f805, %f773;
	ld.shared.f32 	%f807, [%r69+52];
	fma.rn.f32 	%f808, %f780, %f807, %f775;
	ld.shared.f32 	%f809, [%r69+56];
	fma.rn.f32 	%f810, %f780, %f809, %f777;
	ld.shared.f32 	%f811, [%r69+60];
	fma.rn.f32 	%f812, %f780, %f811, %f779;
	add.s64 	%rd78, %rd77, %rd9;
	ld.global.nc.f32 	%f813, [%rd78];
	ld.shared.f32 	%f814, [%r69+68];
	fma.rn.f32 	%f1138, %f813, %f814, %f782;
	ld.shared.f32 	%f815, [%r69+72];
	fma.rn.f32 	%f1137, %f813, %f815, %f784;
	ld.shared.f32 	%f816, [%r69+76];
	fma.rn.f32 	%f1136, %f813, %f816, %f786;
	ld.shared.f32 	%f817, [%r69+80];
	fma.rn.f32 	%f1135, %f813, %f817, %f788;
	ld.shared.f32 	%f818, [%r69+84];
	fma.rn.f32 	%f1134, %f813, %f818, %f790;
	ld.shared.f32 	%f819, [%r69+88];
	fma.rn.f32 	%f1133, %f813, %f819, %f792;
	ld.shared.f32 	%f820, [%r69+92];
	fma.rn.f32 	%f1132, %f813, %f820, %f794;
	ld.shared.f32 	%f821, [%r69+96];
	fma.rn.f32 	%f1131, %f813, %f821, %f796;
	ld.shared.f32 	%f822, [%r69+100];
	fma.rn.f32 	%f1130, %f813, %f822, %f798;
	ld.shared.f32 	%f823, [%r69+104];
	fma.rn.f32 	%f1129, %f813, %f823, %f800;
	ld.shared.f32 	%f824, [%r69+108];
	fma.rn.f32 	%f1128, %f813, %f824, %f802;
	ld.shared.f32 	%f825, [%r69+112];
	fma.rn.f32 	%f1127, %f813, %f825, %f804;
	ld.shared.f32 	%f826, [%r69+116];
	fma.rn.f32 	%f1126, %f813, %f826, %f806;
	ld.shared.f32 	%f827, [%r69+120];
	fma.rn.f32 	%f1125, %f813, %f827, %f808;
	ld.shared.f32 	%f828, [%r69+124];
	fma.rn.f32 	%f1124, %f813, %f828, %f810;
	ld.shared.f32 	%f829, [%r69+128];
	fma.rn.f32 	%f1123, %f813, %f829, %f812;
	mul.wide.s32 	%rd79, %r62, 16;
	add.s64 	%rd116, %rd117, %rd79;
	add.s32 	%r70, %r70, 4;
	add.s32 	%r69, %r69, 272;
	setp.ne.s32 	%p6, %r70, 0;
	add.s64 	%rd117, %rd78, %rd9;
	@%p6 bra 	$L__BB0_7;
$L__BB0_8:
	and.b32  	%r11, %r68, 3;
	setp.eq.s32 	%p7, %r11, 0;
	@%p7 bra 	$L__BB0_13;
	setp.eq.s32 	%p8, %r11, 1;
	@%p8 bra 	$L__BB0_11;
	ld.param.u32 	%r63, [_Z5sgemmIL14CBlasTranspose78ELj64ELj16ELj16ELj16ELj4EEvPKfS2_Pfffiiiiii_param_5];
	ld.global.nc.f32 	%f831, [%rd116];
	mov.u32 	%r45, _ZZ5sgemmIL14CBlasTranspose78ELj64ELj16ELj16ELj16ELj4EEvPKfS2_PfffiiiiiiE1b;
	mad.lo.s32 	%r46, %r72, 68, %r45;
	ld.shared.f32 	%f832, [%r46];
	fma.rn.f32 	%f833, %f831, %f832, %f1138;
	ld.shared.f32 	%f834, [%r46+4];
	fma.rn.f32 	%f835, %f831, %f834, %f1137;
	ld.shared.f32 	%f836, [%r46+8];
	fma.rn.f32 	%f837, %f831, %f836, %f1136;
	ld.shared.f32 	%f838, [%r46+12];
	fma.rn.f32 	%f839, %f831, %f838, %f1135;
	ld.shared.f32 	%f840, [%r46+16];
	fma.rn.f32 	%f841, %f831, %f840, %f1134;
	ld.shared.f32 	%f842, [%r46+20];
	fma.rn.f32 	%f843, %f831, %f842, %f1133;
	ld.shared.f32 	%f844, [%r46+24];
	fma.rn.f32 	%f845, %f831, %f844, %f1132;
	ld.shared.f32 	%f846, [%r46+28];
	fma.rn.f32 	%f847, %f831, %f846, %f1131;
	ld.shared.f32 	%f848, [%r46+32];
	fma.rn.f32 	%f849, %f831, %f848, %f1130;
	ld.shared.f32 	%f850, [%r46+36];
	fma.rn.f32 	%f851, %f831, %f850, %f1129;
	ld.shared.f32 	%f852, [%r46+40];
	fma.rn.f32 	%f853, %f831, %f852, %f1128;
	ld.shared.f32 	%f854, [%r46+44];
	fma.rn.f32 	%f855, %f831, %f854, %f1127;
	ld.shared.f32 	%f856, [%r46+48];
	fma.rn.f32 	%f857, %f831, %f856, %f1126;
	ld.shared.f32 	%f858, [%r46+52];
	fma.rn.f32 	%f859, %f831, %f858, %f1125;
	ld.shared.f32 	%f860, [%r46+56];
	fma.rn.f32 	%f861, %f831, %f860, %f1124;
	ld.shared.f32 	%f862, [%r46+60];
	fma.rn.f32 	%f863, %f831, %f862, %f1123;
	mul.wide.s32 	%rd80, %r63, 4;
	add.s64 	%rd81, %rd116, %rd80;
	ld.global.nc.f32 	%f864, [%rd81];
	ld.shared.f32 	%f865, [%r46+68];
	fma.rn.f32 	%f1138, %f864, %f865, %f833;
	ld.shared.f32 	%f866, [%r46+72];
	fma.rn.f32 	%f1137, %f864, %f866, %f835;
	ld.shared.f32 	%f867, [%r46+76];
	fma.rn.f32 	%f1136, %f864, %f867, %f837;
	ld.shared.f32 	%f868, [%r46+80];
	fma.rn.f32 	%f1135, %f864, %f868, %f839;
	ld.shared.f32 	%f869, [%r46+84];
	fma.rn.f32 	%f1134, %f864, %f869, %f841;
	ld.shared.f32 	%f870, [%r46+88];
	fma.rn.f32 	%f1133, %f864, %f870, %f843;
	ld.shared.f32 	%f871, [%r46+92];
	fma.rn.f32 	%f1132, %f864, %f871, %f845;
	ld.shared.f32 	%f872, [%r46+96];
	fma.rn.f32 	%f1131, %f864, %f872, %f847;
	ld.shared.f32 	%f873, [%r46+100];
	fma.rn.f32 	%f1130, %f864, %f873, %f849;
	ld.shared.f32 	%f874, [%r46+104];
	fma.rn.f32 	%f1129, %f864, %f874, %f851;
	ld.shared.f32 	%f875, [%r46+108];
	fma.rn.f32 	%f1128, %f864, %f875, %f853;
	ld.shared.f32 	%f876, [%r46+112];
	fma.rn.f32 	%f1127, %f864, %f876, %f855;
	ld.shared.f32 	%f877, [%r46+116];
	fma.rn.f32 	%f1126, %f864, %f877, %f857;
	ld.shared.f32 	%f878, [%r46+120];
	fma.rn.f32 	%f1125, %f864, %f878, %f859;
	ld.shared.f32 	%f879, [%r46+124];
	fma.rn.f32 	%f1124, %f864, %f879, %f861;
	ld.shared.f32 	%f880, [%r46+128];
	fma.rn.f32 	%f1123, %f864, %f880, %f863;
	add.s64 	%rd116, %rd81, %rd80;
	add.s32 	%r72, %r72, 2;
$L__BB0_11:
	and.b32  	%r47, %r68, 1;
	setp.eq.b32 	%p9, %r47, 1;
	not.pred 	%p10, %p9;
	@%p10 bra 	$L__BB0_13;
	ld.global.nc.f32 	%f881, [%rd116];
	mov.u32 	%r48, _ZZ5sgemmIL14CBlasTranspose78ELj64ELj16ELj16ELj16ELj4EEvPKfS2_PfffiiiiiiE1b;
	mad.lo.s32 	%r49, %r72, 68, %r48;
	ld.shared.f32 	%f882, [%r49];
	fma.rn.f32 	%f1138, %f881, %f882, %f1138;
	ld.shared.f32 	%f883, [%r49+4];
	fma.rn.f32 	%f1137, %f881, %f883, %f1137;
	ld.shared.f32 	%f884, [%r49+8];
	fma.rn.f32 	%f1136, %f881, %f884, %f1136;
	ld.shared.f32 	%f885, [%r49+12];
	fma.rn.f32 	%f1135, %f881, %f885, %f1135;
	ld.shared.f32 	%f886, [%r49+16];
	fma.rn.f32 	%f1134, %f881, %f886, %f1134;
	ld.shared.f32 	%f887, [%r49+20];
	fma.rn.f32 	%f1133, %f881, %f887, %f1133;
	ld.shared.f32 	%f888, [%r49+24];
	fma.rn.f32 	%f1132, %f881, %f888, %f1132;
	ld.shared.f32 	%f889, [%r49+28];
	fma.rn.f32 	%f1131, %f881, %f889, %f1131;
	ld.shared.f32 	%f890, [%r49+32];
	fma.rn.f32 	%f1130, %f881, %f890, %f1130;
	ld.shared.f32 	%f891, [%r49+36];
	fma.rn.f32 	%f1129, %f881, %f891, %f1129;
	ld.shared.f32 	%f892, [%r49+40];
	fma.rn.f32 	%f1128, %f881, %f892, %f1128;
	ld.shared.f32 	%f893, [%r49+44];
	fma.rn.f32 	%f1127, %f881, %f893, %f1127;
	ld.shared.f32 	%f894, [%r49+48];
	fma.rn.f32 	%f1126, %f881, %f894, %f1126;
	ld.shared.f32 	%f895, [%r49+52];
	fma.rn.f32 	%f1125, %f881, %f895, %f1125;
	ld.shared.f32 	%f896, [%r49+56];
	fma.rn.f32 	%f1124, %f881, %f896, %f1124;
	ld.shared.f32 	%f897, [%r49+60];
	fma.rn.f32 	%f1123, %f881, %f897, %f1123;
$L__BB0_13:
	ld.param.u32 	%r66, [_Z5sgemmIL14CBlasTranspose78ELj64ELj16ELj16ELj16ELj4EEvPKfS2_Pfffiiiiii_param_9];
	ld.param.u32 	%r65, [_Z5sgemmIL14CBlasTranspose78ELj64ELj16ELj16ELj16ELj4EEvPKfS2_Pfffiiiiii_param_8];
	mov.u32 	%r50, %ctaid.y;
	shl.b32 	%r51, %r50, 4;
	sub.s32 	%r14, %r66, %r51;
	setp.lt.s32 	%p11, %r14, 1;
	mov.u32 	%r52, %tid.y;
	shl.b32 	%r53, %r52, 4;
	mov.u32 	%r54, %tid.x;
	add.s32 	%r55, %r53, %r54;
	mov.u32 	%r56, %ctaid.x;
	shl.b32 	%r57, %r56, 6;
	add.s32 	%r58, %r55, %r57;
	setp.le.s32 	%p12, %r65, %r58;
	or.pred  	%p13, %p11, %p12;
	@%p13 bra 	$L__BB0_47;
	ld.param.f32 	%f994, [_Z5sgemmIL14CBlasTranspose78ELj64ELj16ELj16ELj16ELj4EEvPKfS2_Pfffiiiiii_param_4];
	setp.neu.f32 	%p14, %f994, 0f00000000;
	@%p14 bra 	$L__BB0_31;
	ld.param.f32 	%f978, [_Z5sgemmIL14CBlasTranspose78ELj64ELj16ELj16ELj16ELj4EEvPKfS2_Pfffiiiiii_param_3];
	mul.f32 	%f946, %f978, %f1138;
	st.global.f32 	[%rd3], %f946;
	setp.lt.u32 	%p30, %r14, 2;
	@%p30 bra 	$L__BB0_47;
	ld.param.f32 	%f979, [_Z5sgemmIL14CBlasTranspose78ELj64ELj16ELj16ELj16ELj4EEvPKfS2_Pfffiiiiii_param_3];
	mul.wide.s32 	%rd98, %r17, 4;
	add.s64 	%rd16, %rd3, %rd98;
	mul.f32 	%f947, %f979, %f1137;
	st.global.f32 	[%rd16], %f947;
	setp.eq.s32 	%p31, %r14, 2;
	@%p31 bra 	$L__BB0_47;
	ld.param.f32 	%f980, [_Z5sgemmIL14CBlasTranspose78ELj64ELj16ELj16ELj16ELj4EEvPKfS2_Pfffiiiiii_param_3];
	add.s64 	%rd17, %rd16, %rd98;
	mul.f32 	%f948, %f980, %f1136;
	st.global.f32 	[%rd17], %f948;
	setp.lt.u32 	%p32, %r14, 4;
	@%p32 bra 	$L__BB0_47;
	ld.param.f32 	%f981, [_Z5sgemmIL14CBlasTranspose78ELj64ELj16ELj16ELj16ELj4EEvPKfS2_Pfffiiiiii_param_3];
	add.s64 	%rd18, %rd17, %rd98;
	mul.f32 	%f949, %f981, %f1135;
	st.global.f32 	[%rd18], %f949;
	setp.eq.s32 	%p33, %r14, 4;
	@%p33 bra 	$L__BB0_47;
	ld.param.f32 	%f982, [_Z5sgemmIL14CBlasTranspose78ELj64ELj16ELj16ELj16ELj4EEvPKfS2_Pfffiiiiii_param_3];
	add.s64 	%rd19, %rd18, %rd98;
	mul.f32 	%f950, %f982, %f1134;
	st.global.f32 	[%rd19], %f950;
	setp.lt.u32 	%p34, %r14, 6;
	@%p34 bra 	$L__BB0_47;
	ld.param.f32 	%f983, [_Z5sgemmIL14CBlasTranspose78ELj64ELj16ELj16ELj16ELj4EEvPKfS2_Pfffiiiiii_param_3];
	add.s64 	%rd20, %rd19, %rd98;
	mul.f32 	%f951, %f983, %f1133;
	st.global.f32 	[%rd20], %f951;
	setp.eq.s32 	%p35, %r14, 6;
	@%p35 bra 	$L__BB0_47;
	ld.param.f32 	%f984, [_Z5sgemmIL14CBlasTranspose78ELj64ELj16ELj16ELj16ELj4EEvPKfS2_Pfffiiiiii_param_3];
	add.s64 	%rd21, %rd20, %rd98;
	mul.f32 	%f952, %f984, %f1132;
	st.global.f32 	[%rd21], %f952;
	setp.lt.u32 	%p36, %r14, 8;
	@%p36 bra 	$L__BB0_47;
	ld.param.f32 	%f985, [_Z5sgemmIL14CBlasTranspose78ELj64ELj16ELj16ELj16ELj4EEvPKfS2_Pfffiiiiii_param_3];
	add.s64 	%rd22, %rd21, %rd98;
	mul.f32 	%f953, %f985, %f1131;
	st.global.f32 	[%rd22], %f953;
	setp.eq.s32 	%p37, %r14, 8;
	@%p37 bra 	$L__BB0_47;
	ld.param.f32 	%f986, [_Z5sgemmIL14CBlasTranspose78ELj64ELj16ELj16ELj16ELj4EEvPKfS2_Pfffiiiiii_param_3];
	add.s64 	%rd23, %rd22, %rd98;
	mul.f32 	%f954, %f986, %f1130;
	st.global.f32 	[%rd23], %f954;
	setp.lt.u32 	%p38, %r14, 10;
	@%p38 bra 	$L__BB0_47;
	ld.param.f32 	%f987, [_Z5sgemmIL14CBlasTranspose78ELj64ELj16ELj16ELj16ELj4EEvPKfS2_Pfffiiiiii_param_3];
	add.s64 	%rd24, %rd23, %rd98;
	mul.f32 	%f955, %f987, %f1129;
	st.global.f32 	[%rd24], %f955;
	setp.eq.s32 	%p39, %r14, 10;
	@%p39 bra 	$L__BB0_47;
	ld.param.f32 	%f988, [_Z5sgemmIL14CBlasTranspose78ELj64ELj16ELj16ELj16ELj4EEvPKfS2_Pfffiiiiii_param_3];
	add.s64 	%rd25, %rd24, %rd98;
	mul.f32 	%f956, %f988, %f1128;
	st.global.f32 	[%rd25], %f956;
	setp.lt.u32 	%p40, %r14, 12;
	@%p40 bra 	$L__BB0_47;
	ld.param.f32 	%f989, [_Z5sgemmIL14CBlasTranspose78ELj64ELj16ELj16ELj16ELj4EEvPKfS2_Pfffiiiiii_param_3];
	add.s64 	%rd26, %rd25, %rd98;
	mul.f32 	%f957, %f989, %f1127;
	st.global.f32 	[%rd26], %f957;
	setp.eq.s32 	%p41, %r14, 12;
	@%p41 bra 	$L__BB0_47;
	ld.param.f32 	%f990, [_Z5sgemmIL14CBlasTranspose78ELj64ELj16ELj16ELj16ELj4EEvPKfS2_Pfffiiiiii_param_3];
	add.s64 	%rd27, %rd26, %rd98;
	mul.f32 	%f958, %f990, %f1126;
	st.global.f32 	[%rd27], %f958;
	setp.lt.u32 	%p42, %r14, 14;
	@%p42 bra 	$L__BB0_47;
	ld.param.f32 	%f991, [_Z5sgemmIL14CBlasTranspose78ELj64ELj16ELj16ELj16ELj4EEvPKfS2_Pfffiiiiii_param_3];
	add.s64 	%rd28, %rd27, %rd98;
	mul.f32 	%f959, %f991, %f1125;
	st.global.f32 	[%rd28], %f959;
	setp.eq.s32 	%p43, %r14, 14;
	@%p43 bra 	$L__BB0_47;
	ld.param.f32 	%f992, [_Z5sgemmIL14CBlasTranspose78ELj64ELj16ELj16ELj16ELj4EEvPKfS2_Pfffiiiiii_param_3];
	add.s64 	%rd29, %rd28, %rd98;
	mul.f32 	%f960, %f992, %f1124;
	st.global.f32 	[%rd29], %f960;
	setp.lt.u32 	%p44, %r14, 16;
	@%p44 bra 	$L__BB0_47;
	ld.param.f32 	%f993, [_Z5sgemmIL14CBlasTranspose78ELj64ELj16ELj16ELj16ELj4EEvPKfS2_Pfffiiiiii_param_3];
	add.s64 	%rd113, %rd29, %rd98;
	mul.f32 	%f961, %f993, %f1123;
	st.global.f32 	[%rd113], %f961;
	bra.uni 	$L__BB0_47;
$L__BB0_31:
	ld.param.f32 	%f995, [_Z5sgemmIL14CBlasTranspose78ELj64ELj16ELj16ELj16ELj4EEvPKfS2_Pfffiiiiii_param_4];
	ld.param.f32 	%f962, [_Z5sgemmIL14CBlasTranspose78ELj64ELj16ELj16ELj16ELj4EEvPKfS2_Pfffiiiiii_param_3];
	ld.global.f32 	%f898, [%rd3];
	mul.f32 	%f899, %f995, %f898;
	fma.rn.f32 	%f900, %f962, %f1138, %f899;
	st.global.f32 	[%rd3], %f900;
	setp.lt.u32 	%p15, %r14, 2;
	@%p15 bra 	$L__BB0_47;
	ld.param.f32 	%f996, [_Z5sgemmIL14CBlasTranspose78ELj64ELj16ELj16ELj16ELj4EEvPKfS2_Pfffiiiiii_param_4];
	ld.param.f32 	%f963, [_Z5sgemmIL14CBlasTranspose78ELj64ELj16ELj16ELj16ELj4EEvPKfS2_Pfffiiiiii_param_3];
	mul.wide.s32 	%rd82, %r17, 4;
	add.s64 	%rd30, %rd3, %rd82;
	ld.global.f32 	%f901, [%rd30];
	mul.f32 	%f902, %f996, %f901;
	fma.rn.f32 	%f903, %f963, %f1137, %f902;
	st.global.f32 	[%rd30], %f903;
	setp.eq.s32 	%p16, %r14, 2;
	@%p16 bra 	$L__BB0_47;
	ld.param.f32 	%f997, [_Z5sgemmIL14CBlasTranspose78ELj64ELj16ELj16ELj16ELj4EEvPKfS2_Pfffiiiiii_param_4];
	ld.param.f32 	%f964, [_Z5sgemmIL14CBlasTranspose78ELj64ELj16ELj16ELj16ELj4EEvPKfS2_Pfffiiiiii_param_3];
	add.s64 	%rd31, %rd30, %rd82;
	ld.global.f32 	%f904, [%rd31];
	mul.f32 	%f905, %f997, %f904;
	fma.rn.f32 	%f906, %f964, %f1136, %f905;
	st.global.f32 	[%rd31], %f906;
	setp.lt.u32 	%p17, %r14, 4;
	@%p17 bra 	$L__BB0_47;
	ld.param.f32 	%f998, [_Z5sgemmIL14CBlasTranspose78ELj64ELj16ELj16ELj16ELj4EEvPKfS2_Pfffiiiiii_param_4];
	ld.param.f32 	%f965, [_Z5sgemmIL14CBlasTranspose78ELj64ELj16ELj16ELj16ELj4EEvPKfS2_Pfffiiiiii_param_3];
	add.s64 	%rd32, %rd31, %rd82;
	ld.global.f32 	%f907, [%rd32];
	mul.f32 	%f908, %f998, %f907;
	fma.rn.f32 	%f909, %f965, %f1135, %f908;
	st.global.f32 	[%rd32], %f909;
	setp.eq.s32 	%p18, %r14, 4;
	@%p18 bra 	$L__BB0_47;
	ld.param.f32 	%f999, [_Z5sgemmIL14CBlasTranspose78ELj64ELj16ELj16ELj16ELj4EEvPKfS2_Pfffiiiiii_param_4];
	ld.param.f32 	%f966, [_Z5sgemmIL14CBlasTranspose78ELj64ELj16ELj16ELj16ELj4EEvPKfS2_Pfffiiiiii_param_3];
	add.s64 	%rd33, %rd32, %rd82;
	ld.global.f32 	%f910, [%rd33];
	mul.f32 	%f911, %f999, %f910;
	fma.rn.f32 	%f912, %f966, %f1134, %f911;
	st.global.f32 	[%rd33], %f912;
	setp.lt.u32 	%p19, %r14, 6;
	@%p19 bra 	$L__BB0_47;
	ld.param.f32 	%f1000, [_Z5sgemmIL14CBlasTranspose78ELj64ELj16ELj16ELj16ELj4EEvPKfS2_Pfffiiiiii_param_4];
	ld.param.f32 	%f967, [_Z5sgemmIL14CBlasTranspose78ELj64ELj16ELj16ELj16ELj4EEvPKfS2_Pfffiiiiii_param_3];
	add.s64 	%rd34, %rd33, %rd82;
	ld.global.f32 	%f913, [%rd34];
	mul.f32 	%f914, %f1000, %f913;
	fma.rn.f32 	%f915, %f967, %f1133, %f914;
	st.global.f32 	[%rd34], %f915;
	setp.eq.s32 	%p20, %r14, 6;
	@%p20 bra 	$L__BB0_47;
	ld.param.f32 	%f1001, [_Z5sgemmIL14CBlasTranspose78ELj64ELj16ELj16ELj16ELj4EEvPKfS2_Pfffiiiiii_param_4];
	ld.param.f32 	%f968, [_Z5sgemmIL14CBlasTranspose78ELj64ELj16ELj16ELj16ELj4EEvPKfS2_Pfffiiiiii_param_3];
	add.s64 	%rd35, %rd34, %rd82;
	ld.global.f32 	%f916, [%rd35];
	mul.f32 	%f917, %f1001, %f916;
	fma.rn.f32 	%f918, %f968, %f1132, %f917;
	st.global.f32 	[%rd35], %f918;
	setp.lt.u32 	%p21, %r14, 8;
	@%p21 bra 	$L__BB0_47;
	ld.param.f32 	%f1002, [_Z5sgemmIL14CBlasTranspose78ELj64ELj16ELj16ELj16ELj4EEvPKfS2_Pfffiiiiii_param_4];
	ld.param.f32 	%f969, [_Z5sgemmIL14CBlasTranspose78ELj64ELj16ELj16ELj16ELj4EEvPKfS2_Pfffiiiiii_param_3];
	add.s64 	%rd36, %rd35, %rd82;
	ld.global.f32 	%f919, [%rd36];
	mul.f32 	%f920, %f1002, %f919;
	fma.rn.f32 	%f921, %f969, %f1131, %f920;
	st.global.f32 	[%rd36], %f921;
	setp.eq.s32 	%p22, %r14, 8;
	@%p22 bra 	$L__BB0_47;
	ld.param.f32 	%f1003, [_Z5sgemmIL14CBlasTranspose78ELj64ELj16ELj16ELj16ELj4EEvPKfS2_Pfffiiiiii_param_4];
	ld.param.f32 	%f970, [_Z5sgemmIL14CBlasTranspose78ELj64ELj16ELj16ELj16ELj4EEvPKfS2_Pfffiiiiii_param_3];
	add.s64 	%rd37, %rd36, %rd82;
	ld.global.f32 	%f922, [%rd37];
	mul.f32 	%f923, %f1003, %f922;
	fma.rn.f32 	%f924, %f970, %f1130, %f923;
	st.global.f32 	[%rd37], %f924;
	setp.lt.u32 	%p23, %r14, 10;
	@%p23 bra 	$L__BB0_47;
	ld.param.f32 	%f1004, [_Z5sgemmIL14CBlasTranspose78ELj64ELj16ELj16ELj16ELj4EEvPKfS2_Pfffiiiiii_param_4];
	ld.param.f32 	%f971, [_Z5sgemmIL14CBlasTranspose78ELj64ELj16ELj16ELj16ELj4EEvPKfS2_Pfffiiiiii_param_3];
	add.s64 	%rd38, %rd37, %rd82;
	ld.global.f32 	%f925, [%rd38];
	mul.f32 	%f926, %f1004, %f925;
	fma.rn.f32 	%f927, %f971, %f1129, %f926;
	st.global.f32 	[%rd38], %f927;
	setp.eq.s32 	%p24, %r14, 10;
	@%p24 bra 	$L__BB0_47;
	ld.param.f32 	%f1005, [_Z5sgemmIL14CBlasTranspose78ELj64ELj16ELj16ELj16ELj4EEvPKfS2_Pfffiiiiii_param_4];
	ld.param.f32 	%f972, [_Z5sgemmIL14CBlasTranspose78ELj64ELj16ELj16ELj16ELj4EEvPKfS2_Pfffiiiiii_param_3];
	add.s64 	%rd39, %rd38, %rd82;
	ld.global.f32 	%f928, [%rd39];
	mul.f32 	%f929, %f1005, %f928;
	fma.rn.f32 	%f930, %f972, %f1128, %f929;
	st.global.f32 	[%rd39], %f930;
	setp.lt.u32 	%p25, %r14, 12;
	@%p25 bra 	$L__BB0_47;
	ld.param.f32 	%f1006, [_Z5sgemmIL14CBlasTranspose78ELj64ELj16ELj16ELj16ELj4EEvPKfS2_Pfffiiiiii_param_4];
	ld.param.f32 	%f973, [_Z5sgemmIL14CBlasTranspose78ELj64ELj16ELj16ELj16ELj4EEvPKfS2_Pfffiiiiii_param_3];
	add.s64 	%rd40, %rd39, %rd82;
	ld.global.f32 	%f931, [%rd40];
	mul.f32 	%f932, %f1006, %f931;
	fma.rn.f32 	%f933, %f973, %f1127, %f932;
	st.global.f32 	[%rd40], %f933;
	setp.eq.s32 	%p26, %r14, 12;
	@%p26 bra 	$L__BB0_47;
	ld.param.f32 	%f1007, [_Z5sgemmIL14CBlasTranspose78ELj64ELj16ELj16ELj16ELj4EEvPKfS2_Pfffiiiiii_param_4];
	ld.param.f32 	%f974, [_Z5sgemmIL14CBlasTranspose78ELj64ELj16ELj16ELj16ELj4EEvPKfS2_Pfffiiiiii_param_3];
	add.s64 	%rd41, %rd40, %rd82;
	ld.global.f32 	%f934, [%rd41];
	mul.f32 	%f935, %f1007, %f934;
	fma.rn.f32 	%f936, %f974, %f1126, %f935;
	st.global.f32 	[%rd41], %f936;
	setp.lt.u32 	%p27, %r14, 14;
	@%p27 bra 	$L__BB0_47;
	ld.param.f32 	%f1008, [_Z5sgemmIL14CBlasTranspose78ELj64ELj16ELj16ELj16ELj4EEvPKfS2_Pfffiiiiii_param_4];
	ld.param.f32 	%f975, [_Z5sgemmIL14CBlasTranspose78ELj64ELj16ELj16ELj16ELj4EEvPKfS2_Pfffiiiiii_param_3];
	add.s64 	%rd42, %rd41, %rd82;
	ld.global.f32 	%f937, [%rd42];
	mul.f32 	%f938, %f1008, %f937;
	fma.rn.f32 	%f939, %f975, %f1125, %f938;
	st.global.f32 	[%rd42], %f939;
	setp.eq.s32 	%p28, %r14, 14;
	@%p28 bra 	$L__BB0_47;
	ld.param.f32 	%f1009, [_Z5sgemmIL14CBlasTranspose78ELj64ELj16ELj16ELj16ELj4EEvPKfS2_Pfffiiiiii_param_4];
	ld.param.f32 	%f976, [_Z5sgemmIL14CBlasTranspose78ELj64ELj16ELj16ELj16ELj4EEvPKfS2_Pfffiiiiii_param_3];
	add.s64 	%rd43, %rd42, %rd82;
	ld.global.f32 	%f940, [%rd43];
	mul.f32 	%f941, %f1009, %f940;
	fma.rn.f32 	%f942, %f976, %f1124, %f941;
	st.global.f32 	[%rd43], %f942;
	setp.lt.u32 	%p29, %r14, 16;
	@%p29 bra 	$L__BB0_47;
	ld.param.f32 	%f1010, [_Z5sgemmIL14CBlasTranspose78ELj64ELj16ELj16ELj16ELj4EEvPKfS2_Pfffiiiiii_param_4];
	ld.param.f32 	%f977, [_Z5sgemmIL14CBlasTranspose78ELj64ELj16ELj16ELj16ELj4EEvPKfS2_Pfffiiiiii_param_3];
	add.s64 	%rd97, %rd43, %rd82;
	ld.global.f32 	%f943, [%rd97];
	mul.f32 	%f944, %f1010, %f943;
	fma.rn.f32 	%f945, %f977, %f1123, %f944;
	st.global.f32 	[%rd97], %f945;
$L__BB0_47:
	ret;

}


// ===== COMPILED SASS (sm_100) =====

	.target	sm_100

	.elftype	@"ET_EXEC"


//--------------------- .note.nv.tkinfo           --------------------------
	.section	.note.nv.tkinfo,"",@"SHT_NOTE"
	.sectionflags	@"SHF_NOTE_NV_TKINFO"
	.tkinfo
        /*0018*/ 	.word	0x00000002
        /*0030*/ 	.string	""
        /*0030*/ 	.string	"ptxas"
        /*0030*/ 	.string	"Cuda compilation tools, release 13.0, V13.0.88"
        /*0030*/ 	.string	"Build cuda_13.0.r13.0/compiler.36424714_0"
        /*0030*/ 	.string	"-arch sm_100 -m 64 "



//--------------------- .note.nv.cuinfo           --------------------------
	.section	.note.nv.cuinfo,"",@"SHT_NOTE"
	.sectionflags	@"SHF_NOTE_NV_CUINFO"
        /*0018*/ 	.short	0x0002
        /*001a*/ 	.short	0x0064
        /*001c*/ 	.short	0x0082
	.zero		2


//--------------------- .nv.info                  --------------------------
	.section	.nv.info,"",@"SHT_CUDA_INFO"
	.align	4


	//----- nvinfo : EIATTR_REGCOUNT
	.align		4
        /*0000*/ 	.byte	0x04, 0x2f
        /*0002*/ 	.short	(.L_1 - .L_0)
	.align		4
.L_0:
        /*0004*/ 	.word	index@(_Z5sgemmIL14CBlasTranspose78ELj64ELj16ELj16ELj16ELj4EEvPKfS2_Pfffiiiiii)
        /*0008*/ 	.word	0x0000002c


	//----- nvinfo : EIATTR_FRAME_SIZE
	.align		4
.L_1:
        /*000c*/ 	.byte	0x04, 0x11
        /*000e*/ 	.short	(.L_3 - .L_2)
	.align		4
.L_2:
        /*0010*/ 	.word	index@(_Z5sgemmIL14CBlasTranspose78ELj64ELj16ELj16ELj16ELj4EEvPKfS2_Pfffiiiiii)
        /*0014*/ 	.word	0x00000000


	//----- nvinfo : EIATTR_MIN_STACK_SIZE
	.align		4
.L_3:
        /*0018*/ 	.byte	0x04, 0x12
        /*001a*/ 	.short	(.L_5 - .L_4)
	.align		4
.L_4:
        /*001c*/ 	.word	index@(_Z5sgemmIL14CBlasTranspose78ELj64ELj16ELj16ELj16ELj4EEvPKfS2_Pfffiiiiii)
        /*0020*/ 	.word	0x00000000
.L_5:


//--------------------- .nv.compat                --------------------------
	.section	.nv.compat,"",@"SHT_CUDA_COMPAT_INFO"
	.align	4
        /*0000*/ 	.byte	0x02, 0x09, 0x00, 0x00, 0x02, 0x02, 0x01, 0x00, 0x02, 0x05, 0x05, 0x00, 0x03, 0x07, 0x01, 0x01
        /*0010*/ 	.byte	0x02, 0x03, 0x00, 0x00, 0x02, 0x06, 0x01, 0x00, 0x04, 0x0b, 0x08, 0x00, 0x09, 0x00, 0x00, 0x00
        /*0020*/ 	.byte	0x00, 0x00, 0x00, 0x00


//--------------------- .nv.info._Z5sgemmIL14CBlasTranspose78ELj64ELj16ELj16ELj16ELj4EEvPKfS2_Pfffiiiiii --------------------------
	.section	.nv.info._Z5sgemmIL14CBlasTranspose78ELj64ELj16ELj16ELj16ELj4EEvPKfS2_Pfffiiiiii,"",@"SHT_CUDA_INFO"
	.sectionflags	@""
	.align	4


	//----- nvinfo : EIATTR_CUDA_API_VERSION
	.align		4
        /*0000*/ 	.byte	0x04, 0x37
        /*0002*/ 	.short	(.L_7 - .L_6)
.L_6:
        /*0004*/ 	.word	0x00000082


	//----- nvinfo : EIATTR_KPARAM_INFO
	.align		4
.L_7:
        /*0008*/ 	.byte	0x04, 0x17
        /*000a*/ 	.short	(.L_9 - .L_8)
.L_8:
        /*000c*/ 	.word	0x00000000
        /*0010*/ 	.short	0x000a
        /*0012*/ 	.short	0x0034
        /*0014*/ 	.byte	0x00, 0xf0, 0x11, 0x00


	//----- nvinfo : EIATTR_KPARAM_INFO
	.align		4
.L_9:
        /*0018*/ 	.byte	0x04, 0x17
        /*001a*/ 	.short	(.L_11 - .L_10)
.L_10:
        /*001c*/ 	.word	0x00000000
        /*0020*/ 	.short	0x0009
        /*0022*/ 	.short	0x0030
        /*0024*/ 	.byte	0x00, 0xf0, 0x11, 0x00


	//----- nvinfo : EIATTR_KPARAM_INFO
	.align		4
.L_11:
        /*0028*/ 	.byte	0x04, 0x17
        /*002a*/ 	.short	(.L_13 - .L_12)
.L_12:
        /*002c*/ 	.word	0x00000000
        /*0030*/ 	.short	0x0008
        /*0032*/ 	.short	0x002c
        /*0034*/ 	.byte	0x00, 0xf0, 0x11, 0x00


	//----- nvinfo : EIATTR_KPARAM_INFO
	.align		4
.L_13:
        /*0038*/ 	.byte	0x04, 0x17
        /*003a*/ 	.short	(.L_15 - .L_14)
.L_14:
        /*003c*/ 	.word	0x00000000
        /*0040*/ 	.short	0x0007
        /*0042*/ 	.short	0x0028
        /*0044*/ 	.byte	0x00, 0xf0, 0x11, 0x00


	//----- nvinfo : EIATTR_KPARAM_INFO
	.align		4
.L_15:
        /*0048*/ 	.byte	0x04, 0x17
        /*004a*/ 	.short	(.L_17 - .L_16)
.L_16:
        /*004c*/ 	.word	0x00000000
        /*0050*/ 	.short	0x0006
        /*0052*/ 	.short	0x0024
        /*0054*/ 	.byte	0x00, 0xf0, 0x11, 0x00


	//----- nvinfo : EIATTR_KPARAM_INFO
	.align		4
.L_17:
        /*0058*/ 	.byte	0x04, 0x17
        /*005a*/ 	.short	(.L_19 - .L_18)
.L_18:
        /*005c*/ 	.word	0x00000000
        /*0060*/ 	.short	0x0005
        /*0062*/ 	.short	0x0020
        /*0064*/ 	.byte	0x00, 0xf0, 0x11, 0x00


	//----- nvinfo : EIATTR_KPARAM_INFO
	.align		4
.L_19:
        /*0068*/ 	.byte	0x04, 0x17
        /*006a*/ 	.short	(.L_21 - .L_20)
.L_20:
        /*006c*/ 	.word	0x00000000
        /*0070*/ 	.short	0x0004
        /*0072*/ 	.short	0x001c
        /*0074*/ 	.byte	0x00, 0xf0, 0x11, 0x00


	//----- nvinfo : EIATTR_KPARAM_INFO
	.align		4
.L_21:
        /*0078*/ 	.byte	0x04, 0x17
        /*007a*/ 	.short	(.L_23 - .L_22)
.L_22:
        /*007c*/ 	.word	0x00000000
        /*0080*/ 	.short	0x0003
        /*0082*/ 	.short	0x0018
        /*0084*/ 	.byte	0x00, 0xf0, 0x11, 0x00


	//----- nvinfo : EIATTR_KPARAM_INFO
	.align		4
.L_23:
        /*0088*/ 	.byte	0x04, 0x17
        /*008a*/ 	.short	(.L_25 - .L_24)
.L_24:
        /*008c*/ 	.word	0x00000000
        /*0090*/ 	.short	0x0002
        /*0092*/ 	.short	0x0010
        /*0094*/ 	.byte	0x00, 0xf5, 0x21, 0x00


	//----- nvinfo : EIATTR_KPARAM_INFO
	.align		4
.L_25:
        /*0098*/ 	.byte	0x04, 0x17
        /*009a*/ 	.short	(.L_27 - .L_26)
.L_26:
        /*009c*/ 	.word	0x00000000
        /*00a0*/ 	.short	0x0001
        /*00a2*/ 	.short	0x0008
        /*00a4*/ 	.byte	0x00, 0xf5, 0x21, 0x00


	//----- nvinfo : EIATTR_KPARAM_INFO
	.align		4
.L_27:
        /*00a8*/ 	.byte	0x04, 0x17
        /*00aa*/ 	.short	(.L_29 - .L_28)
.L_28:
        /*00ac*/ 	.word	0x00000000
        /*00b0*/ 	.short	0x0000
        /*00b2*/ 	.short	0x0000
        /*00b4*/ 	.byte	0x00, 0xf5, 0x21, 0x00


	//----- nvinfo : EIATTR_SPARSE_MMA_MASK
	.align		4
.L_29:
        /*00b8*/ 	.byte	0x03, 0x50
        /*00ba*/ 	.short	0x0000


	//----- nvinfo : EIATTR_MAXREG_COUNT
	.align		4
        /*00bc*/ 	.byte	0x03, 0x1b
        /*00be*/ 	.short	0x00ff


	//----- nvinfo : EIATTR_NUM_BARRIERS
	.align		4
        /*00c0*/ 	.byte	0x02, 0x4c
        /*00c2*/ 	.byte	0x01
	.zero		1


	//----- nvinfo : EIATTR_MERCURY_ISA_VERSION
	.align		4
        /*00c4*/ 	.byte	0x03, 0x5f
        /*00c6*/ 	.short	0x0101


	//----- nvinfo : EIATTR_UNUSED_LOAD_BYTE_OFFSET
	.align		4
        /*00c8*/ 	.byte	0x04, 0x44
        /*00ca*/ 	.short	(.L_31 - .L_30)


	//   ....[0]....
.L_30:
        /*00cc*/ 	.word	0x000005a0
        /*00d0*/ 	.word	0x0000fff0


	//   ....[1]....
        /*00d4*/ 	.word	0x000006f0
        /*00d8*/ 	.word	0x0000ff0f


	//   ....[2]....
        /*00dc*/ 	.word	0x00000850
        /*00e0*/ 	.word	0x0000f0ff


	//   ....[3]....
        /*00e4*/ 	.word	0x00000940
        /*00e8*/ 	.word	0x00000fff


	//   ....[4]....
        /*00ec*/ 	.word	0x00000ba0
        /*00f0*/ 	.word	0x0000fff0


	//   ....[5]....
        /*00f4*/ 	.word	0x00000c90
        /*00f8*/ 	.word	0x0000ff0f


	//   ....[6]....
        /*00fc*/ 	.word	0x00000dd0
        /*0100*/ 	.word	0x0000f0ff


	//   ....[7]....
        /*0104*/ 	.word	0x00000ed0
        /*0108*/ 	.word	0x00000fff


	//   ....[8]....
        /*010c*/ 	.word	0x00001110
        /*0110*/ 	.word	0x0000fff0


	//   ....[9]....
        /*0114*/ 	.word	0x00001210
        /*0118*/ 	.word	0x0000ff0f


	//   ....[10]....
        /*011c*/ 	.word	0x00001360
        /*0120*/ 	.word	0x0000f0ff


	//   ....[11]....
        /*0124*/ 	.word	0x00001470
        /*0128*/ 	.word	0x00000fff


	//   ....[12]....
        /*012c*/ 	.word	0x00001670
        /*0130*/ 	.word	0x0000fff0


	//   ....[13]....
        /*0134*/ 	.word	0x00001790
        /*0138*/ 	.word	0x0000ff0f


	//   ....[14]....
        /*013c*/ 	.word	0x000018d0
        /*0140*/ 	.word	0x0000f0ff


	//   ....[15]....
        /*0144*/ 	.word	0x000019c0
        /*0148*/ 	.word	0x00000fff


	//----- nvinfo : EIATTR_VRC_CTA_INIT_COUNT
	.align		4
.L_31:
        /*014c*/ 	.byte	0x02, 0x4a
	.zero		1
	.zero		1


	//----- nvinfo : EIATTR_EXIT_INSTR_OFFSETS
	.align		4
        /*0150*/ 	.byte	0x04, 0x1c
        /*0152*/ 	.short	(.L_33 - .L_32)


	//   ....[0]....
.L_32:
        /*0154*/ 	.word	0x00002990


	//   ....[1]....
        /*0158*/ 	.word	0x00002a10


	//   ....[2]....
        /*015c*/ 	.word	0x00002a70


	//   ....[3]....
        /*0160*/ 	.word	0x00002ac0


	//   ....[4]....
        /*0164*/ 	.word	0x00002b10


	//   ....[5]....
        /*0168*/ 	.word	0x00002b60


	//   ....[6]....
        /*016c*/ 	.word	0x00002bb0


	//   ....[7]....
        /*0170*/ 	.word	0x00002c00


	//   ....[8]....
        /*0174*/ 	.word	0x00002c50


	//   ....[9]....
        /*0178*/ 	.word	0x00002ca0


	//   ....[10]....
        /*017c*/ 	.word	0x00002cf0


	//   ....[11]....
        /*0180*/ 	.word	0x00002d40


	//   ....[12]....
        /*0184*/ 	.word	0x00002d90


	//   ....[13]....
        /*0188*/ 	.word	0x00002de0


	//   ....[14]....
        /*018c*/ 	.word	0x00002e30


	//   ....[15]....
        /*0190*/ 	.word	0x00002e80


	//   ....[16]....
        /*0194*/ 	.word	0x00002ec0


	//   ....[17]....
        /*0198*/ 	.word	0x00002f30


	//   ....[18]....
        /*019c*/ 	.word	0x00002fb0


	//   ....[19]....
        /*01a0*/ 	.word	0x00003020


	//   ....[20]....
        /*01a4*/ 	.word	0x00003090


	//   ....[21]....
        /*01a8*/ 	.word	0x00003100


	//   ....[22]....
        /*01ac*/ 	.word	0x00003170


	//   ....[23]....
        /*01b0*/ 	.word	0x000031e0


	//   ....[24]....
        /*01b4*/ 	.word	0x00003250


	//   ....[25]....
        /*01b8*/ 	.word	0x000032c0


	//   ....[26]....
        /*01bc*/ 	.word	0x00003330


	//   ....[27]....
        /*01c0*/ 	.word	0x000033a0


	//   ....[28]....
        /*01c4*/ 	.word	0x00003410


	//   ....[29]....
        /*01c8*/ 	.word	0x00003480


	//   ....[30]....
        /*01cc*/ 	.word	0x000034f0


	//   ....[31]....
        /*01d0*/ 	.word	0x00003560


	//   ....[32]....
        /*01d4*/ 	.word	0x000035c0


	//----- nvinfo : EIATTR_CBANK_PARAM_SIZE
	.align		4
.L_33:
        /*01d8*/ 	.byte	0x03, 0x19
        /*01da*/ 	.short	0x0038


	//----- nvinfo : EIATTR_PARAM_CBANK
	.align		4
        /*01dc*/ 	.byte	0x04, 0x0a
        /*01de*/ 	.short	(.L_35 - .L_34)
	.align		4
.L_34:
        /*01e0*/ 	.word	index@(.nv.constant0._Z5sgemmIL14CBlasTranspose78ELj64ELj16ELj16ELj16ELj4EEvPKfS2_Pfffiiiiii)
        /*01e4*/ 	.short	0x0380
        /*01e6*/ 	.short	0x0038


	//----- nvinfo : EIATTR_SW_WAR
	.align		4
.L_35:
        /*01e8*/ 	.byte	0x04, 0x36
        /*01ea*/ 	.short	(.L_37 - .L_36)
.L_36:
        /*01ec*/ 	.word	0x00000008
.L_37:


//--------------------- .nv.callgraph             --------------------------
	.section	.nv.callgraph,"",@"SHT_CUDA_CALLGRAPH"
	.align	4
	.sectionentsize	8
	.align		4
        /*0000*/ 	.word	0x00000000
	.align		4
        /*0004*/ 	.word	0xffffffff
	.align		4
        /*0008*/ 	.word	0x00000000
	.align		4
        /*000c*/ 	.word	0xfffffffe
	.align		4
        /*0010*/ 	.word	0x00000000
	.align		4
        /*0014*/ 	.word	0xfffffffd
	.align		4
        /*0018*/ 	.word	0x00000000
	.align		4
        /*001c*/ 	.word	0xfffffffc


//--------------------- .text._Z5sgemmIL14CBlasTranspose78ELj64ELj16ELj16ELj16ELj4EEvPKfS2_Pfffiiiiii --------------------------
	.section	.text._Z5sgemmIL14CBlasTranspose78ELj64ELj16ELj16ELj16ELj4EEvPKfS2_Pfffiiiiii,"ax",@progbits
	.align	128
        .global         _Z5sgemmIL14CBlasTranspose78ELj64ELj16ELj16ELj16ELj4EEvPKfS2_Pfffiiiiii
        .type           _Z5sgemmIL14CBlasTranspose78ELj64ELj16ELj16ELj16ELj4EEvPKfS2_Pfffiiiiii,@function
        .size           _Z5sgemmIL14CBlasTranspose78ELj64ELj16ELj16ELj16ELj4EEvPKfS2_Pfffiiiiii,(.L_x_8 - _Z5sgemmIL14CBlasTranspose78ELj64ELj16ELj16ELj16ELj4EEvPKfS2_Pfffiiiiii)
        .other          _Z5sgemmIL14CBlasTranspose78ELj64ELj16ELj16ELj16ELj4EEvPKfS2_Pfffiiiiii,@"STO_CUDA_ENTRY STV_DEFAULT"
_Z5sgemmIL14CBlasTranspose78ELj64ELj16ELj16ELj16ELj4EEvPKfS2_Pfffiiiiii:
.text._Z5sgemmIL14CBlasTranspose78ELj64ELj16ELj16ELj16ELj4EEvPKfS2_Pfffiiiiii:
[----:B------:R-:W-:Y:S01]  /*0000*/  LDC R1, c[0x0][0x37c] ;  /* 0x0000df00ff017b82 */ /* 0x000fe20000000800 */
[----:B------:R-:W0:Y:S07]  /*0010*/  S2R R20, SR_TID.Y ;  /* 0x0000000000147919 */ /* 0x000e2e0000002200 */
[----:B------:R-:W1:Y:S01]  /*0020*/  S2UR UR4, SR_CTAID.Y ;  /* 0x00000000000479c3 */ /* 0x000e620000002600 */
[----:B------:R-:W2:Y:S01]  /*0030*/  LDCU UR6, c[0x0][0x3b4] ;  /* 0x00007680ff0677ac */ /* 0x000ea20008000800 */
[----:B------:R-:W-:Y:S01]  /*0040*/  HFMA2 R32, -RZ, RZ, 0, 0 ;  /* 0x00000000ff207431 */ /* 0x000fe200000001ff */
[----:B------:R-:W3:Y:S01]  /*0050*/  S2R R7, SR_TID.X ;  /* 0x0000000000077919 */ /* 0x000ee20000002100 */
[----:B------:R-:W-:Y:S01]  /*0060*/  CS2R R18, SRZ ;  /* 0x0000000000127805 */ /* 0x000fe2000001ff00 */
[----:B------:R-:W4:Y:S01]  /*0070*/  LDCU UR5, c[0x0][0x3a4] ;  /* 0x00007480ff0577ac */ /* 0x000f220008000800 */
[----:B------:R-:W-:Y:S01]  /*0080*/  CS2R R30, SRZ ;  /* 0x00000000001e7805 */ /* 0x000fe2000001ff00 */
[----:B------:R-:W5:Y:S01]  /*0090*/  S2R R3, SR_CTAID.X ;  /* 0x0000000000037919 */ /* 0x000f620000002500 */
[----:B------:R-:W5:Y:S01]  /*00a0*/  LDC R4, c[0x0][0x3a8] ;  /* 0x0000ea00ff047b82 */ /* 0x000f620000000800 */
[----:B------:R-:W-:-:S02]  /*00b0*/  CS2R R28, SRZ ;  /* 0x00000000001c7805 */ /* 0x000fc4000001ff00 */
[----:B------:R-:W-:Y:S01]  /*00c0*/  CS2R R10, SRZ ;  /* 0x00000000000a7805 */ /* 0x000fe2000001ff00 */
[----:B------:R-:W0:Y:S04]  /*00d0*/  LDCU.64 UR8, c[0x0][0x358] ;  /* 0x00006b00ff0877ac */ /* 0x000e280008000a00 */
[----:B------:R-:W5:Y:S01]  /*00e0*/  LDC.64 R40, c[0x0][0x380] ;  /* 0x0000e000ff287b82 */ /* 0x000f620000000a00 */
[----:B--2---:R-:W-:-:S07]  /*00f0*/  UISETP.GE.AND UP0, UPT, UR6, 0x1, UPT ;  /* 0x000000010600788c */ /* 0x004fce000bf06270 */
[----:B------:R-:W2:Y:S01]  /*0100*/  LDC.64 R22, c[0x0][0x388] ;  /* 0x0000e200ff167b82 */ /* 0x000ea20000000a00 */
[----:B-1----:R-:W-:-:S06]  /*0110*/  USHF.L.U32 UR4, UR4, 0x4, URZ ;  /* 0x0000000404047899 */ /* 0x002fcc00080006ff */
[C---:B0-----:R-:W-:Y:S01]  /*0120*/  IADD3 R2, PT, PT, R20.reuse, UR4, RZ ;  /* 0x0000000414027c10 */ /* 0x041fe2000fffe0ff */
[----:B------:R-:W0:Y:S01]  /*0130*/  LDC.64 R34, c[0x0][0x390] ;  /* 0x0000e400ff227b82 */ /* 0x000e220000000a00 */
[----:B---3--:R-:W-:-:S03]  /*0140*/  LEA R0, R20, R7, 0x4 ;  /* 0x0000000714007211 */ /* 0x008fc600078e20ff */
[----:B----4-:R-:W-:Y:S01]  /*0150*/  IMAD R5, R2, UR5, R7 ;  /* 0x0000000502057c24 */ /* 0x010fe2000f8e0207 */
[----:B-----5:R-:W-:Y:S02]  /*0160*/  LEA R3, R3, R0, 0x6 ;  /* 0x0000000003037211 */ /* 0x020fe400078e30ff */
[----:B------:R-:W-:-:S03]  /*0170*/  MOV R0, RZ ;  /* 0x000000ff00007202 */ /* 0x000fc60000000f00 */
[----:B------:R-:W-:Y:S01]  /*0180*/  IMAD R9, R4, UR4, R3 ;  /* 0x0000000404097c24 */ /* 0x000fe2000f8e0203 */
[----:B------:R-:W1:Y:S01]  /*0190*/  LDCU UR4, c[0x0][0x3b4] ;  /* 0x00007680ff0477ac */ /* 0x000e620008000800 */
[----:B------:R-:W-:Y:S01]  /*01a0*/  IMAD.WIDE R40, R3, 0x4, R40 ;  /* 0x0000000403287825 */ /* 0x000fe200078e0228 */
[----:B------:R-:W-:-:S03]  /*01b0*/  CS2R R2, SRZ ;  /* 0x0000000000027805 */ /* 0x000fc6000001ff00 */
[----:B--2---:R-:W-:Y:S01]  /*01c0*/  IMAD.WIDE.U32 R22, R5, 0x4, R22 ;  /* 0x0000000405167825 */ /* 0x004fe200078e0016 */
[----:B------:R-:W-:-:S03]  /*01d0*/  CS2R R4, SRZ ;  /* 0x0000000000047805 */ /* 0x000fc6000001ff00 */
[----:B0-----:R-:W-:Y:S01]  /*01e0*/  IMAD.WIDE R34, R9, 0x4, R34 ;  /* 0x0000000409227825 */ /* 0x001fe200078e0222 */
[----:B------:R-:W-:Y:S01]  /*01f0*/  CS2R R8, SRZ ;  /* 0x0000000000087805 */ /* 0x000fe2000001ff00 */
[----:B-1----:R-:W-:Y:S06]  /*0200*/  BRA.U !UP0, `(.L_x_0) ;  /* 0x0000001908447547 */ /* 0x002fec000b800000 */
[----:B------:R-:W0:Y:S01]  /*0210*/  S2R R3, SR_CgaCtaId ;  /* 0x0000000000037919 */ /* 0x000e220000008800 */
[----:B------:R-:W-:Y:S02]  /*0220*/  MOV R0, 0x400 ;  /* 0x0000040000007802 */ /* 0x000fe40000000f00 */
[----:B------:R-:W-:Y:S02]  /*0230*/  CS2R R4, SRZ ;  /* 0x0000000000047805 */ /* 0x000fe4000001ff00 */
[----:B------:R-:W-:Y:S02]  /*0240*/  CS2R R8, SRZ ;  /* 0x0000000000087805 */ /* 0x000fe4000001ff00 */
[----:B------:R-:W-:Y:S02]  /*0250*/  CS2R R10, SRZ ;  /* 0x00000000000a7805 */ /* 0x000fe4000001ff00 */
[----:B------:R-:W-:Y:S02]  /*0260*/  CS2R R18, SRZ ;  /* 0x0000000000127805 */ /* 0x000fe4000001ff00 */
[----:B------:R-:W-:-:S02]  /*0270*/  CS2R R28, SRZ ;  /* 0x00000000001c7805 */ /* 0x000fc4000001ff00 */
[----:B------:R-:W-:Y:S02]  /*0280*/  CS2R R30, SRZ ;  /* 0x00000000001e7805 */ /* 0x000fe4000001ff00 */
[----:B------:R-:W-:Y:S01]  /*0290*/  MOV R32, RZ ;  /* 0x000000ff00207202 */ /* 0x000fe20000000f00 */
[----:B------:R-:W-:Y:S01]  /*02a0*/  USHF.L.U32 UR5, UR5, 0x2, URZ ;  /* 0x0000000205057899 */ /* 0x000fe200080006ff */
[----:B0-----:R-:W-:Y:S02]  /*02b0*/  LEA R0, R3, R0, 0x18 ;  /* 0x0000000003007211 */ /* 0x001fe400078ec0ff */
[----:B------:R-:W-:-:S03]  /*02c0*/  CS2R R2, SRZ ;  /* 0x0000000000027805 */ /* 0x000fc6000001ff00 */
[----:B------:R-:W-:Y:S01]  /*02d0*/  IMAD R7, R7, 0x44, R0 ;  /* 0x0000004407077824 */ /* 0x000fe200078e0200 */
[----:B------:R-:W-:-:S04]  /*02e0*/  MOV R0, RZ ;  /* 0x000000ff00007202 */ /* 0x000fc80000000f00 */
[----:B------:R-:W-:-:S07]  /*02f0*/  LEA R20, R20, R7, 0x2 ;  /* 0x0000000714147211 */ /* 0x000fce00078e10ff */
.L_x_1:
[----:B------:R-:W0:Y:S01]  /*0300*/  LDC R7, c[0x0][0x3a4] ;  /* 0x0000e900ff077b82 */ /* 0x000e220000000800 */
[----:B------:R-:W-:Y:S01]  /*0310*/  MOV R15, UR5 ;  /* 0x00000005000f7c02 */ /* 0x000fe20008000f00 */
[----:B------:R-:W2:Y:S04]  /*0320*/  LDG.E.CONSTANT R17, desc[UR8][R22.64] ;  /* 0x0000000816117981 */ /* 0x000ea8000c1e9900 */
[----:B------:R-:W-:-:S04]  /*0330*/  IMAD.WIDE R14, R15, 0x4, R22 ;  /* 0x000000040f0e7825 */ /* 0x000fc800078e0216 */
[C---:B0-----:R-:W-:Y:S02]  /*0340*/  IMAD.WIDE R12, R7.reuse, 0x10, R14 ;  /* 0x00000010070c7825 */ /* 0x041fe400078e020e */
[----:B------:R-:W3:Y:S02]  /*0350*/  LDG.E.CONSTANT R15, desc[UR8][R14.64] ;  /* 0x000000080e0f7981 */ /* 0x000ee4000c1e9900 */
[----:B------:R-:W-:Y:S02]  /*0360*/  IMAD.WIDE R6, R7, 0x10, R12 ;  /* 0x0000001007067825 */ /* 0x000fe400078e020c */
[----:B------:R-:W4:Y:S04]  /*0370*/  LDG.E.CONSTANT R13, desc[UR8][R12.64] ;  /* 0x000000080c0d7981 */ /* 0x000f28000c1e9900 */
[----:B------:R-:W5:Y:S01]  /*0380*/  LDG.E.CONSTANT R7, desc[UR8][R6.64] ;  /* 0x0000000806077981 */ /* 0x000f62000c1e9900 */
[----:B------:R-:W-:-:S03]  /*0390*/  UISETP.GE.U32.AND UP0, UPT, UR4, 0x10, UPT ;  /* 0x000000100400788c */ /* 0x000fc6000bf06070 */
[----:B--2---:R0:W-:Y:S04]  /*03a0*/  STS [R20], R17 ;  /* 0x0000001114007388 */ /* 0x0041e80000000800 */
[----:B---3--:R0:W-:Y:S04]  /*03b0*/  STS [R20+0x10], R15 ;  /* 0x0000100f14007388 */ /* 0x0081e80000000800 */
[----:B----4-:R0:W-:Y:S04]  /*03c0*/  STS [R20+0x20], R13 ;  /* 0x0000200d14007388 */ /* 0x0101e80000000800 */
[----:B-----5:R0:W-:Y:S01]  /*03d0*/  STS [R20+0x30], R7 ;  /* 0x0000300714007388 */ /* 0x0201e20000000800 */
[----:B------:R-:W-:Y:S06]  /*03e0*/  BAR.SYNC.DEFER_BLOCKING 0x0 ;  /* 0x0000000000007b1d */ /* 0x000fec0000010000 */
[----:B------:R-:W-:Y:S05]  /*03f0*/  BRA.U !UP0, `(.L_x_0) ;  /* 0x0000001508c87547 */ /* 0x000fea000b800000 */
[----:B------:R1:W2:Y:S01]  /*0400*/  LDG.E.CONSTANT R26, desc[UR8][R40.64] ;  /* 0x00000008281a7981 */ /* 0x0002a2000c1e9900 */
[----:B------:R-:W3:Y:S01]  /*0410*/  S2UR UR7, SR_CgaCtaId ;  /* 0x00000000000779c3 */ /* 0x000ee20000008800 */
[----:B------:R-:W-:-:S07]  /*0420*/  UMOV UR6, 0x400 ;  /* 0x0000040000067882 */ /* 0x000fce0000000000 */
[----:B------:R-:W4:Y:S01]  /*0430*/  LDC R16, c[0x0][0x3a0] ;  /* 0x0000e800ff107b82 */ /* 0x000f220000000800 */
[----:B---3--:R-:W-:Y:S01]  /*0440*/  ULEA UR6, UR7, UR6, 0x18 ;  /* 0x0000000607067291 */ /* 0x008fe2000f8ec0ff */
[----:B----4-:R-:W-:-:S08]  /*0450*/  IMAD.WIDE R24, R16, 0x40, R40 ;  /* 0x0000004010187825 */ /* 0x010fd000078e0228 */
[----:B0-----:R-:W2:Y:S01]  /*0460*/  LDS.128 R12, [UR6] ;  /* 0x00000006ff0c7984 */ /* 0x001ea20008000c00 */
[----:B-1----:R-:W-:-:S05]  /*0470*/  IMAD.WIDE R40, R16, -0x3c, R24 ;  /* 0xffffffc410287825 */ /* 0x002fca00078e0218 */
[----:B------:R-:W3:Y:S01]  /*0480*/  LDG.E.CONSTANT R17, desc[UR8][R40.64] ;  /* 0x0000000828117981 */ /* 0x000ee2000c1e9900 */
[C---:B--2---:R-:W-:Y:S01]  /*0490*/  FFMA R33, R26.reuse, R12, R5 ;  /* 0x0000000c1a217223 */ /* 0x044fe20000000005 */
[C---:B------:R-:W-:Y:S01]  /*04a0*/  FFMA R21, R26.reuse, R13, R4 ;  /* 0x0000000d1a157223 */ /* 0x040fe20000000004 */
[C---:B------:R-:W-:Y:S01]  /*04b0*/  FFMA R27, R26.reuse, R14, R3 ;  /* 0x0000000e1a1b7223 */ /* 0x040fe20000000003 */
[C---:B------:R-:W-:Y:S01]  /*04c0*/  FFMA R2, R26.reuse, R15, R2 ;  /* 0x0000000f1a027223 */ /* 0x040fe20000000002 */
[----:B------:R-:W0:Y:S04]  /*04d0*/  LDS.128 R4, [UR6+0x10] ;  /* 0x00001006ff047984 */ /* 0x000e280008000c00 */
[----:B------:R-:W1:Y:S01]  /*04e0*/  LDS.128 R12, [UR6+0x20] ;  /* 0x00002006ff0c7984 */ /* 0x000e620008000c00 */
[C---:B0-----:R-:W-:Y:S01]  /*04f0*/  FFMA R37, R26.reuse, R4, R0 ;  /* 0x000000041a257223 */ /* 0x041fe20000000000 */
[C---:B------:R-:W-:Y:S01]  /*0500*/  FFMA R39, R26.reuse, R5, R8 ;  /* 0x000000051a277223 */ /* 0x040fe20000000008 */
[C---:B------:R-:W-:Y:S01]  /*0510*/  FFMA R36, R26.reuse, R6, R9 ;  /* 0x000000061a247223 */ /* 0x040fe20000000009 */
[C---:B------:R-:W-:Y:S01]  /*0520*/  FFMA R38, R26.reuse, R7, R10 ;  /* 0x000000071a267223 */ /* 0x040fe2000000000a */
[C---:B-1----:R-:W-:Y:S01]  /*0530*/  FFMA R14, R26.reuse, R14, R28 ;  /* 0x0000000e1a0e7223 */ /* 0x042fe2000000001c */
[----:B------:R-:W-:Y:S01]  /*0540*/  FFMA R15, R26, R15, R29 ;  /* 0x0000000f1a0f7223 */ /* 0x000fe2000000001d */
[----:B------:R-:W-:-:S04]  /*0550*/  IMAD.WIDE R28, R16, 0x4, R40 ;  /* 0x00000004101c7825 */ /* 0x000fc800078e0228 */
[C---:B------:R-:W-:Y:S01]  /*0560*/  FFMA R12, R26.reuse, R12, R11 ;  /* 0x0000000c1a0c7223 */ /* 0x040fe2000000000b */
[----:B------:R-:W0:Y:S01]  /*0570*/  LDS.128 R4, [UR6+0x30] ;  /* 0x00003006ff047984 */ /* 0x000e220008000c00 */
[----:B------:R-:W-:-:S03]  /*0580*/  FFMA R13, R26, R13, R19 ;  /* 0x0000000d1a0d7223 */ /* 0x000fc60000000013 */
[----:B------:R1:W2:Y:S04]  /*0590*/  LDG.E.CONSTANT R0, desc[UR8][R28.64] ;  /* 0x000000081c007981 */ /* 0x0002a8000c1e9900 */
[----:B------:R-:W3:Y:S01]  /*05a0*/  LDS.128 R8, [UR6+0x40] ;  /* 0x00004006ff087984 */ /* 0x000ee20008000c00 */
[----:B-1----:R-:W-:-:S05]  /*05b0*/  IMAD.WIDE R28, R16, 0x4, R28 ;  /* 0x00000004101c7825 */ /* 0x002fca00078e021c */
[----:B------:R1:W4:Y:S01]  /*05c0*/  LDG.E.CONSTANT R3, desc[UR8][R28.64] ;  /* 0x000000081c037981 */ /* 0x000322000c1e9900 */
[C---:B0-----:R-:W-:Y:S01]  /*05d0*/  FFMA R30, R26.reuse, R4, R30 ;  /* 0x000000041a1e7223 */ /* 0x041fe2000000001e */
[C---:B------:R-:W-:Y:S01]  /*05e0*/  FFMA R31, R26.reuse, R5, R31 ;  /* 0x000000051a1f7223 */ /* 0x040fe2000000001f */
[C---:B------:R-:W-:Y:S01]  /*05f0*/  FFMA R32, R26.reuse, R6, R32 ;  /* 0x000000061a207223 */ /* 0x040fe20000000020 */
[----:B------:R-:W-:Y:S02]  /*0600*/  FFMA R18, R26, R7, R18 ;  /* 0x000000071a127223 */ /* 0x000fe40000000012 */
[----:B------:R-:W0:Y:S01]  /*0610*/  LDS.128 R4, [UR6+0x50] ;  /* 0x00005006ff047984 */ /* 0x000e220008000c00 */
[C---:B---3--:R-:W-:Y:S01]  /*0620*/  FFMA R33, R17.reuse, R9, R33 ;  /* 0x0000000911217223 */ /* 0x048fe20000000021 */
[C---:B------:R-:W-:Y:S01]  /*0630*/  FFMA R21, R17.reuse, R10, R21 ;  /* 0x0000000a11157223 */ /* 0x040fe20000000015 */
[C---:B------:R-:W-:Y:S02]  /*0640*/  FFMA R27, R17.reuse, R11, R27 ;  /* 0x0000000b111b7223 */ /* 0x040fe4000000001b */
[----:B------:R-:W3:Y:S01]  /*0650*/  LDS.128 R8, [UR6+0x60] ;  /* 0x00006006ff087984 */ /* 0x000ee20008000c00 */
[C---:B0-----:R-:W-:Y:S01]  /*0660*/  FFMA R19, R17.reuse, R4, R2 ;  /* 0x0000000411137223 */ /* 0x041fe20000000002 */
[C---:B------:R-:W-:Y:S01]  /*0670*/  FFMA R37, R17.reuse, R5, R37 ;  /* 0x0000000511257223 */ /* 0x040fe20000000025 */
[C---:B------:R-:W-:Y:S01]  /*0680*/  FFMA R39, R17.reuse, R6, R39 ;  /* 0x0000000611277223 */ /* 0x040fe20000000027 */
[----:B------:R-:W-:-:S02]  /*0690*/  FFMA R36, R17, R7, R36 ;  /* 0x0000000711247223 */ /* 0x000fc40000000024 */
[----:B------:R-:W0:Y:S01]  /*06a0*/  LDS.128 R4, [UR6+0x70] ;  /* 0x00007006ff047984 */ /* 0x000e220008000c00 */
[C---:B---3--:R-:W-:Y:S01]  /*06b0*/  FFMA R38, R17.reuse, R8, R38 ;  /* 0x0000000811267223 */ /* 0x048fe20000000026 */
[C---:B------:R-:W-:Y:S01]  /*06c0*/  FFMA R12, R17.reuse, R9, R12 ;  /* 0x00000009110c7223 */ /* 0x040fe2000000000c */
[C---:B------:R-:W-:Y:S01]  /*06d0*/  FFMA R13, R17.reuse, R10, R13 ;  /* 0x0000000a110d7223 */ /* 0x040fe2000000000d */
[----:B------:R-:W-:Y:S02]  /*06e0*/  FFMA R14, R17, R11, R14 ;  /* 0x0000000b110e7223 */ /* 0x000fe4000000000e */
[----:B------:R-:W3:Y:S01]  /*06f0*/  LDS.128 R8, [UR6+0x80] ;  /* 0x00008006ff087984 */ /* 0x000ee20008000c00 */
[----:B-1----:R-:W-:-:S05]  /*0700*/  IMAD.WIDE R28, R16, 0x4, R28 ;  /* 0x00000004101c7825 */ /* 0x002fca00078e021c */
[----:B------:R1:W5:Y:S01]  /*0710*/  LDG.E.CONSTANT R2, desc[UR8][R28.64] ;  /* 0x000000081c027981 */ /* 0x000362000c1e9900 */
[C---:B0-----:R-:W-:Y:S01]  /*0720*/  FFMA R15, R17.reuse, R4, R15 ;  /* 0x00000004110f7223 */ /* 0x041fe2000000000f */
[C---:B------:R-:W-:Y:S01]  /*0730*/  FFMA R30, R17.reuse, R5, R30 ;  /* 0x00000005111e7223 */ /* 0x040fe2000000001e */
[C---:B------:R-:W-:Y:S01]  /*0740*/  FFMA R31, R17.reuse, R6, R31 ;  /* 0x00000006111f7223 */ /* 0x040fe2000000001f */
[C---:B------:R-:W-:Y:S02]  /*0750*/  FFMA R32, R17.reuse, R7, R32 ;  /* 0x0000000711207223 */ /* 0x040fe40000000020 */
[----:B------:R-:W0:Y:S01]  /*0760*/  LDS.128 R4, [UR6+0x90] ;  /* 0x00009006ff047984 */ /* 0x000e220008000c00 */
[----:B---3--:R-:W-:Y:S01]  /*0770*/  FFMA R18, R17, R8, R18 ;  /* 0x0000000811127223 */ /* 0x008fe20000000012 */
[----:B-1----:R-:W-:-:S04]  /*0780*/  IMAD.WIDE R28, R16, 0x4, R28 ;  /* 0x00000004101c7825 */ /* 0x002fc800078e021c */
[C---:B--2---:R-:W-:Y:S01]  /*0790*/  FFMA R33, R0.reuse, R10, R33 ;  /* 0x0000000a00217223 */ /* 0x044fe20000000021 */
[C---:B------:R-:W-:Y:S02]  /*07a0*/  FFMA R21, R0.reuse, R11, R21 ;  /* 0x0000000b00157223 */ /* 0x040fe40000000015 */
[----:B------:R-:W1:Y:S01]  /*07b0*/  LDS.128 R8, [UR6+0xa0] ;  /* 0x0000a006ff087984 */ /* 0x000e620008000c00 */
[C---:B0-----:R-:W-:Y:S01]  /*07c0*/  FFMA R27, R0.reuse, R4, R27 ;  /* 0x00000004001b7223 */ /* 0x041fe2000000001b */
[C---:B------:R-:W-:Y:S01]  /*07d0*/  FFMA R19, R0.reuse, R5, R19 ;  /* 0x0000000500137223 */ /* 0x040fe20000000013 */
[C---:B------:R-:W-:Y:S01]  /*07e0*/  FFMA R37, R0.reuse, R6, R37 ;  /* 0x0000000600257223 */ /* 0x040fe20000000025 */
[C---:B------:R-:W-:Y:S02]  /*07f0*/  FFMA R39, R0.reuse, R7, R39 ;  /* 0x0000000700277223 */ /* 0x040fe40000000027 */
[----:B------:R-:W0:Y:S01]  /*0800*/  LDS.128 R4, [UR6+0xb0] ;  /* 0x0000b006ff047984 */ /* 0x000e220008000c00 */
[C---:B-1----:R-:W-:Y:S01]  /*0810*/  FFMA R36, R0.reuse, R8, R36 ;  /* 0x0000000800247223 */ /* 0x042fe20000000024 */
[C---:B------:R-:W-:Y:S01]  /*0820*/  FFMA R38, R0.reuse, R9, R38 ;  /* 0x0000000900267223 */ /* 0x040fe20000000026 */
[C---:B------:R-:W-:Y:S01]  /*0830*/  FFMA R12, R0.reuse, R10, R12 ;  /* 0x0000000a000c7223 */ /* 0x040fe2000000000c */
[----:B------:R-:W-:-:S02]  /*0840*/  FFMA R13, R0, R11, R13 ;  /* 0x0000000b000d7223 */ /* 0x000fc4000000000d */
[----:B------:R-:W1:Y:S01]  /*0850*/  LDS.128 R8, [UR6+0xc0] ;  /* 0x0000c006ff087984 */ /* 0x000e620008000c00 */
[C---:B0-----:R-:W-:Y:S01]  /*0860*/  FFMA R14, R0.reuse, R4, R14 ;  /* 0x00000004000e7223 */ /* 0x041fe2000000000e */
[C---:B------:R-:W-:Y:S01]  /*0870*/  FFMA R15, R0.reuse, R5, R15 ;  /* 0x00000005000f7223 */ /* 0x040fe2000000000f */
[C---:B------:R-:W-:Y:S01]  /*0880*/  FFMA R30, R0.reuse, R6, R30 ;  /* 0x00000006001e7223 */ /* 0x040fe2000000001e */
[C---:B------:R-:W-:Y:S02]  /*0890*/  FFMA R31, R0.reuse, R7, R31 ;  /* 0x00000007001f7223 */ /* 0x040fe4000000001f */
[----:B------:R-:W0:Y:S01]  /*08a0*/  LDS.128 R4, [UR6+0xd0] ;  /* 0x0000d006ff047984 */ /* 0x000e220008000c00 */
[C---:B-1----:R-:W-:Y:S01]  /*08b0*/  FFMA R32, R0.reuse, R8, R32 ;  /* 0x0000000800207223 */ /* 0x042fe20000000020 */
[----:B------:R-:W-:Y:S01]  /*08c0*/  FFMA R18, R0, R9, R18 ;  /* 0x0000000900127223 */ /* 0x000fe20000000012 */
[C---:B----4-:R-:W-:Y:S01]  /*08d0*/  FFMA R33, R3.reuse, R11, R33 ;  /* 0x0000000b03217223 */ /* 0x050fe20000000021 */
[----:B------:R1:W2:Y:S04]  /*08e0*/  LDG.E.CONSTANT R0, desc[UR8][R28.64] ;  /* 0x000000081c007981 */ /* 0x0002a8000c1e9900 */
        /* <DEDUP_REMOVED lines=11> */
[----:B-1----:R-:W-:-:S04]  /*09a0*/  IMAD.WIDE R28, R16, 0x4, R28 ;  /* 0x00000004101c7825 */ /* 0x002fc800078e021c */
[C---:B0-----:R-:W-:Y:S01]  /*09b0*/  FFMA R31, R3.reuse, R4, R31 ;  /* 0x00000004031f7223 */ /* 0x041fe2000000001f */
[C---:B------:R-:W-:Y:S01]  /*09c0*/  FFMA R32, R3.reuse, R5, R32 ;  /* 0x0000000503207223 */ /* 0x040fe20000000020 */
[C---:B------:R-:W-:Y:S02]  /*09d0*/  FFMA R18, R3.reuse, R6, R18 ;  /* 0x0000000603127223 */ /* 0x040fe40000000012 */
[----:B------:R-:W5:Y:S01]  /*09e0*/  LDS.128 R4, [UR6+0x120] ;  /* 0x00012006ff047984 */ /* 0x000f620008000c00 */
[C---:B---3--:R-:W-:Y:S01]  /*09f0*/  FFMA R13, R3.reuse, R8, R13 ;  /* 0x00000008030d7223 */ /* 0x048fe2000000000d */
[C---:B------:R-:W-:Y:S01]  /*0a00*/  FFMA R14, R3.reuse, R9, R14 ;  /* 0x00000009030e7223 */ /* 0x040fe2000000000e */
[C---:B------:R-:W-:Y:S01]  /*0a10*/  FFMA R15, R3.reuse, R10, R15 ;  /* 0x0000000a030f7223 */ /* 0x040fe2000000000f */
[----:B------:R-:W-:Y:S02]  /*0a20*/  FFMA R30, R3, R11, R30 ;  /* 0x0000000b031e7223 */ /* 0x000fe4000000001e */
[----:B------:R0:W3:Y:S04]  /*0a30*/  LDG.E.CONSTANT R3, desc[UR8][R28.64] ;  /* 0x000000081c037981 */ /* 0x0000e8000c1e9900 */
[----:B------:R-:W1:Y:S01]  /*0a40*/  LDS.128 R8, [UR6+0x110] ;  /* 0x00011006ff087984 */ /* 0x000e620008000c00 */
[C---:B-----5:R-:W-:Y:S01]  /*0a50*/  FFMA R37, R2.reuse, R4, R37 ;  /* 0x0000000402257223 */ /* 0x060fe20000000025 */
[C---:B------:R-:W-:Y:S01]  /*0a60*/  FFMA R39, R2.reuse, R5, R39 ;  /* 0x0000000502277223 */ /* 0x040fe20000000027 */
[C---:B------:R-:W-:Y:S01]  /*0a70*/  FFMA R36, R2.reuse, R6, R36 ;  /* 0x0000000602247223 */ /* 0x040fe20000000024 */
[----:B------:R-:W-:-:S02]  /*0a80*/  FFMA R38, R2, R7, R38 ;  /* 0x0000000702267223 */ /* 0x000fc40000000026 */
[----:B------:R-:W4:Y:S01]  /*0a90*/  LDS.128 R4, [UR6+0x140] ;  /* 0x00014006ff047984 */ /* 0x000f220008000c00 */
[C---:B-1----:R-:W-:Y:S01]  /*0aa0*/  FFMA R33, R2.reuse, R8, R33 ;  /* 0x0000000802217223 */ /* 0x042fe20000000021 */
[C---:B------:R-:W-:Y:S01]  /*0ab0*/  FFMA R21, R2.reuse, R9, R21 ;  /* 0x0000000902157223 */ /* 0x040fe20000000015 */
[C---:B------:R-:W-:Y:S01]  /*0ac0*/  FFMA R27, R2.reuse, R10, R27 ;  /* 0x0000000a021b7223 */ /* 0x040fe2000000001b */
[----:B------:R-:W-:Y:S02]  /*0ad0*/  FFMA R19, R2, R11, R19 ;  /* 0x0000000b02137223 */ /* 0x000fe40000000013 */
[----:B------:R-:W1:Y:S01]  /*0ae0*/  LDS.128 R8, [UR6+0x130] ;  /* 0x00013006ff087984 */ /* 0x000e620008000c00 */
[----:B0-----:R-:W-:-:S04]  /*0af0*/  IMAD.WIDE R28, R16, 0x4, R28 ;  /* 0x00000004101c7825 */ /* 0x001fc800078e021c */
[C---:B----4-:R-:W-:Y:S01]  /*0b00*/  FFMA R30, R2.reuse, R4, R30 ;  /* 0x00000004021e7223 */ /* 0x050fe2000000001e */
[C---:B------:R-:W-:Y:S01]  /*0b10*/  FFMA R31, R2.reuse, R5, R31 ;  /* 0x00000005021f7223 */ /* 0x040fe2000000001f */
[C---:B------:R-:W-:Y:S01]  /*0b20*/  FFMA R32, R2.reuse, R6, R32 ;  /* 0x0000000602207223 */ /* 0x040fe20000000020 */
[C---:B------:R-:W-:Y:S02]  /*0b30*/  FFMA R18, R2.reuse, R7, R18 ;  /* 0x0000000702127223 */ /* 0x040fe40000000012 */
[----:B------:R-:W-:Y:S01]  /*0b40*/  LDS.128 R4, [UR6+0x160] ;  /* 0x00016006ff047984 */ /* 0x000fe20008000c00 */
[C---:B-1----:R-:W-:Y:S01]  /*0b50*/  FFMA R12, R2.reuse, R8, R12 ;  /* 0x00000008020c7223 */ /* 0x042fe2000000000c */
[C---:B------:R-:W-:Y:S01]  /*0b60*/  FFMA R13, R2.reuse, R9, R13 ;  /* 0x00000009020d7223 */ /* 0x040fe2000000000d */
[C---:B------:R-:W-:Y:S01]  /*0b70*/  FFMA R14, R2.reuse, R10, R14 ;  /* 0x0000000a020e7223 */ /* 0x040fe2000000000e */
[----:B------:R-:W-:Y:S02]  /*0b80*/  FFMA R15, R2, R11, R15 ;  /* 0x0000000b020f7223 */ /* 0x000fe4000000000f */
[----:B------:R0:W4:Y:S04]  /*0b90*/  LDG.E.CONSTANT R2, desc[UR8][R28.64] ;  /* 0x000000081c027981 */ /* 0x000128000c1e9900 */
[----:B------:R-:W2:Y:S01]  /*0ba0*/  LDS.128 R8, [UR6+0x150] ;  /* 0x00015006ff087984 */ /* 0x000ea20008000c00 */
[----:B0-----:R-:W-:-:S04]  /*0bb0*/  IMAD.WIDE R28, R16, 0x4, R28 ;  /* 0x00000004101c7825 */ /* 0x001fc800078e021c */
[C---:B--2---:R-:W-:Y:S01]  /*0bc0*/  FFMA R33, R0.reuse, R9, R33 ;  /* 0x0000000900217223 */ /* 0x044fe20000000021 */
[C---:B------:R-:W-:Y:S01]  /*0bd0*/  FFMA R21, R0.reuse, R10, R21 ;  /* 0x0000000a00157223 */ /* 0x040fe20000000015 */
[C---:B------:R-:W-:Y:S02]  /*0be0*/  FFMA R27, R0.reuse, R11, R27 ;  /* 0x0000000b001b7223 */ /* 0x040fe4000000001b */
[----:B------:R-:W0:Y:S01]  /*0bf0*/  LDS.128 R8, [UR6+0x170] ;  /* 0x00017006ff087984 */ /* 0x000e220008000c00 */
[C---:B------:R-:W-:Y:S01]  /*0c00*/  FFMA R19, R0.reuse, R4, R19 ;  /* 0x0000000400137223 */ /* 0x040fe20000000013 */
[C---:B------:R-:W-:Y:S01]  /*0c10*/  FFMA R37, R0.reuse, R5, R37 ;  /* 0x0000000500257223 */ /* 0x040fe20000000025 */
[C---:B------:R-:W-:Y:S01]  /*0c20*/  FFMA R39, R0.reuse, R6, R39 ;  /* 0x0000000600277223 */ /* 0x040fe20000000027 */
[C---:B------:R-:W-:Y:S02]  /*0c30*/  FFMA R36, R0.reuse, R7, R36 ;  /* 0x0000000700247223 */ /* 0x040fe40000000024 */
[----:B------:R-:W1:Y:S01]  /*0c40*/  LDS.128 R4, [UR6+0x180] ;  /* 0x00018006ff047984 */ /* 0x000e620008000c00 */
[C---:B0-----:R-:W-:Y:S01]  /*0c50*/  FFMA R38, R0.reuse, R8, R38 ;  /* 0x0000000800267223 */ /* 0x041fe20000000026 */
[C---:B------:R-:W-:Y:S01]  /*0c60*/  FFMA R12, R0.reuse, R9, R12 ;  /* 0x00000009000c7223 */ /* 0x040fe2000000000c */
[C---:B------:R-:W-:Y:S01]  /*0c70*/  FFMA R13, R0.reuse, R10, R13 ;  /* 0x0000000a000d7223 */ /* 0x040fe2000000000d */
[----:B------:R-:W-:-:S02]  /*0c80*/  FFMA R14, R0, R11, R14 ;  /* 0x0000000b000e7223 */ /* 0x000fc4000000000e */
[----:B------:R-:W0:Y:S01]  /*0c90*/  LDS.128 R8, [UR6+0x190] ;  /* 0x00019006ff087984 */ /* 0x000e220008000c00 */
[C---:B-1----:R-:W-:Y:S01]  /*0ca0*/  FFMA R15, R0.reuse, R4, R15 ;  /* 0x00000004000f7223 */ /* 0x042fe2000000000f */
[C---:B------:R-:W-:Y:S01]  /*0cb0*/  FFMA R30, R0.reuse, R5, R30 ;  /* 0x00000005001e7223 */ /* 0x040fe2000000001e */
[C---:B------:R-:W-:Y:S01]  /*0cc0*/  FFMA R31, R0.reuse, R6, R31 ;  /* 0x00000006001f7223 */ /* 0x040fe2000000001f */
[C---:B------:R-:W-:Y:S02]  /*0cd0*/  FFMA R32, R0.reuse, R7, R32 ;  /* 0x0000000700207223 */ /* 0x040fe40000000020 */
[----:B------:R-:W1:Y:S01]  /*0ce0*/  LDS.128 R4, [UR6+0x1a0] ;  /* 0x0001a006ff047984 */ /* 0x000e620008000c00 */
[----:B0-----:R-:W-:-:S03]  /*0cf0*/  FFMA R18, R0, R8, R18 ;  /* 0x0000000800127223 */ /* 0x001fc60000000012 */
[----:B------:R0:W2:Y:S01]  /*0d00*/  LDG.E.CONSTANT R0, desc[UR8][R28.64] ;  /* 0x000000081c007981 */ /* 0x0000a2000c1e9900 */
[C---:B---3--:R-:W-:Y:S01]  /*0d10*/  FFMA R33, R3.reuse, R10, R33 ;  /* 0x0000000a03217223 */ /* 0x048fe20000000021 */
[C---:B------:R-:W-:Y:S02]  /*0d20*/  FFMA R21, R3.reuse, R11, R21 ;  /* 0x0000000b03157223 */ /* 0x040fe40000000015 */
[----:B------:R-:W3:Y:S01]  /*0d30*/  LDS.128 R8, [UR6+0x1b0] ;  /* 0x0001b006ff087984 */ /* 0x000ee20008000c00 */
[C---:B-1----:R-:W-:Y:S01]  /*0d40*/  FFMA R27, R3.reuse, R4, R27 ;  /* 0x00000004031b7223 */ /* 0x042fe2000000001b */
[C---:B------:R-:W-:Y:S01]  /*0d50*/  FFMA R19, R3.reuse, R5, R19 ;  /* 0x0000000503137223 */ /* 0x040fe20000000013 */
[C---:B------:R-:W-:Y:S01]  /*0d60*/  FFMA R37, R3.reuse, R6, R37 ;  /* 0x0000000603257223 */ /* 0x040fe20000000025 */
[C---:B------:R-:W-:Y:S02]  /*0d70*/  FFMA R39, R3.reuse, R7, R39 ;  /* 0x0000000703277223 */ /* 0x040fe40000000027 */
[----:B------:R-:W1:Y:S01]  /*0d80*/  LDS.128 R4, [UR6+0x1c0] ;  /* 0x0001c006ff047984 */ /* 0x000e620008000c00 */
[C---:B---3--:R-:W-:Y:S01]  /*0d90*/  FFMA R36, R3.reuse, R8, R36 ;  /* 0x0000000803247223 */ /* 0x048fe20000000024 */
[C---:B------:R-:W-:Y:S01]  /*0da0*/  FFMA R38, R3.reuse, R9, R38 ;  /* 0x0000000903267223 */ /* 0x040fe20000000026 */
[C---:B------:R-:W-:Y:S01]  /*0db0*/  FFMA R12, R3.reuse, R10, R12 ;  /* 0x0000000a030c7223 */ /* 0x040fe2000000000c */
[----:B------:R-:W-:-:S02]  /*0dc0*/  FFMA R13, R3, R11, R13 ;  /* 0x0000000b030d7223 */ /* 0x000fc4000000000d */
[----:B------:R-:W3:Y:S01]  /*0dd0*/  LDS.128 R8, [UR6+0x1d0] ;  /* 0x0001d006ff087984 */ /* 0x000ee20008000c00 */
[----:B0-----:R-:W-:-:S04]  /*0de0*/  IMAD.WIDE R28, R16, 0x4, R28 ;  /* 0x00000004101c7825 */ /* 0x001fc800078e021c */
[C---:B-1----:R-:W-:Y:S01]  /*0df0*/  FFMA R14, R3.reuse, R4, R14 ;  /* 0x00000004030e7223 */ /* 0x042fe2000000000e */
[C---:B------:R-:W-:Y:S01]  /*0e00*/  FFMA R15, R3.reuse, R5, R15 ;  /* 0x00000005030f7223 */ /* 0x040fe2000000000f */
[C---:B------:R-:W-:Y:S01]  /*0e10*/  FFMA R30, R3.reuse, R6, R30 ;  /* 0x00000006031e7223 */ /* 0x040fe2000000001e */
[C---:B------:R-:W-:Y:S02]  /*0e20*/  FFMA R31, R3.reuse, R7, R31 ;  /* 0x00000007031f7223 */ /* 0x040fe4000000001f */
[----:B------:R-:W0:Y:S01]  /*0e30*/  LDS.128 R4, [UR6+0x1e0] ;  /* 0x0001e006ff047984 */ /* 0x000e220008000c00 */
[C---:B---3--:R-:W-:Y:S01]  /*0e40*/  FFMA R32, R3.reuse, R8, R32 ;  /* 0x0000000803207223 */ /* 0x048fe20000000020 */
[----:B------:R-:W-:Y:S02]  /*0e50*/  FFMA R18, R3, R9, R18 ;  /* 0x0000000903127223 */ /* 0x000fe40000000012 */
[----:B------:R1:W3:Y:S01]  /*0e60*/  LDG.E.CONSTANT R3, desc[UR8][R28.64] ;  /* 0x000000081c037981 */ /* 0x0002e2000c1e9900 */
[----:B----4-:R-:W-:-:S03]  /*0e70*/  FFMA R33, R2, R11, R33 ;  /* 0x0000000b02217223 */ /* 0x010fc60000000021 */
[----:B------:R-:W4:Y:S01]  /*0e80*/  LDS.128 R8, [UR6+0x1f0] ;  /* 0x0001f006ff087984 */ /* 0x000f220008000c00 */
[C---:B0-----:R-:W-:Y:S01]  /*0e90*/  FFMA R21, R2.reuse, R4, R21 ;  /* 0x0000000402157223 */ /* 0x041fe20000000015 */
[C---:B------:R-:W-:Y:S01]  /*0ea0*/  FFMA R27, R2.reuse, R5, R27 ;  /* 0x00000005021b7223 */ /* 0x040fe2000000001b */
[C---:B------:R-:W-:Y:S01]  /*0eb0*/  FFMA R19, R2.reuse, R6, R19 ;  /* 0x0000000602137223 */ /* 0x040fe20000000013 */
[C---:B------:R-:W-:Y:S02]  /*0ec0*/  FFMA R37, R2.reuse, R7, R37 ;  /* 0x0000000702257223 */ /* 0x040fe40000000025 */
[----:B------:R-:W0:Y:S01]  /*0ed0*/  LDS.128 R4, [UR6+0x210] ;  /* 0x00021006ff047984 */ /* 0x000e220008000c00 */
[C---:B----4-:R-:W-:Y:S01]  /*0ee0*/  FFMA R39, R2.reuse, R8, R39 ;  /* 0x0000000802277223 */ /* 0x050fe20000000027 */
[C---:B------:R-:W-:Y:S01]  /*0ef0*/  FFMA R36, R2.reuse, R9, R36 ;  /* 0x0000000902247223 */ /* 0x040fe20000000024 */
[C---:B------:R-:W-:Y:S01]  /*0f00*/  FFMA R38, R2.reuse, R10, R38 ;  /* 0x0000000a02267223 */ /* 0x040fe20000000026 */
[----:B------:R-:W-:-:S02]  /*0f10*/  FFMA R12, R2, R11, R12 ;  /* 0x0000000b020c7223 */ /* 0x000fc4000000000c */
[----:B------:R-:W4:Y:S01]  /*0f20*/  LDS.128 R8, [UR6+0x200] ;  /* 0x00020006ff087984 */ /* 0x000f220008000c00 */
[----:B-1----:R-:W-:-:S04]  /*0f30*/  IMAD.WIDE R28, R16, 0x4, R28 ;  /* 0x00000004101c7825 */ /* 0x002fc800078e021c */
[C---:B0-----:R-:W-:Y:S01]  /*0f40*/  FFMA R31, R2.reuse, R4, R31 ;  /* 0x00000004021f7223 */ /* 0x041fe2000000001f */
[C---:B------:R-:W-:Y:S01]  /*0f50*/  FFMA R32, R2.reuse, R5, R32 ;  /* 0x0000000502207223 */ /* 0x040fe20000000020 */
[C---:B------:R-:W-:Y:S02]  /*0f60*/  FFMA R18, R2.reuse, R6, R18 ;  /* 0x0000000602127223 */ /* 0x040fe40000000012 */
[----:B------:R-:W-:Y:S01]  /*0f70*/  LDS.128 R4, [UR6+0x230] ;  /* 0x00023006ff047984 */ /* 0x000fe20008000c00 */
[C---:B----4-:R-:W-:Y:S01]  /*0f80*/  FFMA R13, R2.reuse, R8, R13 ;  /* 0x00000008020d7223 */ /* 0x050fe2000000000d */
        /* <DEDUP_REMOVED lines=8> */
[C---:B------:R-:W-:Y:S01]  /*1010*/  FFMA R27, R0.reuse, R10, R27 ;  /* 0x0000000a001b7223 */ /* 0x040fe2000000001b */
[C---:B------:R-:W-:Y:S01]  /*1020*/  FFMA R19, R0.reuse, R11, R19 ;  /* 0x0000000b00137223 */ /* 0x040fe20000000013 */
[C---:B------:R-:W-:Y:S01]  /*1030*/  FFMA R37, R0.reuse, R4, R37 ;  /* 0x0000000400257223 */ /* 0x040fe20000000025 */
        /* <DEDUP_REMOVED lines=10> */
[C---:B------:R-:W-:Y:S01]  /*10e0*/  FFMA R31, R0.reuse, R5, R31 ;  /* 0x00000005001f7223 */ /* 0x040fe2000000001f */
[C---:B------:R-:W-:Y:S01]  /*10f0*/  FFMA R32, R0.reuse, R6, R32 ;  /* 0x0000000600207223 */ /* 0x040fe20000000020 */
[----:B------:R-:W-:Y:S01]  /*1100*/  FFMA R18, R0, R7, R18 ;  /* 0x0000000700127223 */ /* 0x000fe20000000012 */
[----:B------:R-:W3:Y:S04]  /*1110*/  LDS.128 R8, [UR6+0x260] ;  /* 0x00026006ff087984 */ /* 0x000ee80008000c00 */
[----:B------:R0:W2:Y:S04]  /*1120*/  LDG.E.CONSTANT R0, desc[UR8][R28.64] ;  /* 0x000000081c007981 */ /* 0x0000a8000c1e9900 */
[----:B------:R-:W1:Y:S01]  /*1130*/  LDS.128 R4, [UR6+0x270] ;  /* 0x00027006ff047984 */ /* 0x000e620008000c00 */
[C---:B---3--:R-:W-:Y:S01]  /*1140*/  FFMA R33, R3.reuse, R9, R33 ;  /* 0x0000000903217223 */ /* 0x048fe20000000021 */
[C---:B------:R-:W-:Y:S01]  /*1150*/  FFMA R21, R3.reuse, R10, R21 ;  /* 0x0000000a03157223 */ /* 0x040fe20000000015 */
[----:B------:R-:W-:-:S02]  /*1160*/  FFMA R27, R3, R11, R27 ;  /* 0x0000000b031b7223 */ /* 0x000fc4000000001b */
        /* <DEDUP_REMOVED lines=17> */
[----:B---3--:R-:W-:-:S03]  /*1280*/  FFMA R18, R3, R8, R18 ;  /* 0x0000000803127223 */ /* 0x008fc60000000012 */
[----:B------:R1:W3:Y:S01]  /*1290*/  LDG.E.CONSTANT R3, desc[UR8][R28.64] ;  /* 0x000000081c037981 */ /* 0x0002e2000c1e9900 */
[C---:B----4-:R-:W-:Y:S01]  /*12a0*/  FFMA R33, R2.reuse, R10, R33 ;  /* 0x0000000a02217223 */ /* 0x050fe20000000021 */
[C---:B------:R-:W-:Y:S02]  /*12b0*/  FFMA R21, R2.reuse, R11, R21 ;  /* 0x0000000b02157223 */ /* 0x040fe40000000015 */
        /* <DEDUP_REMOVED lines=14> */
[C---:B------:R-:W-:Y:S01]  /*13a0*/  FFMA R30, R2.reuse, R6, R30 ;  /* 0x00000006021e7223 */ /* 0x040fe2000000001e */
[C---:B------:R-:W-:Y:S02]  /*13b0*/  FFMA R31, R2.reuse, R7, R31 ;  /* 0x00000007021f7223 */ /* 0x040fe4000000001f */
[----:B------:R-:W0:Y:S01]  /*13c0*/  LDS.128 R4, [UR6+0x2f0] ;  /* 0x0002f006ff047984 */ /* 0x000e220008000c00 */
[C---:B----4-:R-:W-:Y:S01]  /*13d0*/  FFMA R32, R2.reuse, R8, R32 ;  /* 0x0000000802207223 */ /* 0x050fe20000000020 */
[----:B------:R-:W-:Y:S02]  /*13e0*/  FFMA R18, R2, R9, R18 ;  /* 0x0000000902127223 */ /* 0x000fe40000000012 */
[----:B------:R-:W4:Y:S01]  /*13f0*/  LDG.E.CONSTANT R2, desc[UR8][R28.64] ;  /* 0x000000081c027981 */ /* 0x000f22000c1e9900 */
[----:B------:R-:W-:-:S04]  /*1400*/  IMAD.WIDE R40, R16, 0x4, R28 ;  /* 0x0000000410287825 */ /* 0x000fc800078e021c */
[C---:B--2---:R-:W-:Y:S02]  /*1410*/  FFMA R33, R0.reuse, R11, R33 ;  /* 0x0000000b00217223 */ /* 0x044fe40000000021 */
        /* <DEDUP_REMOVED lines=13> */
[C---:B------:R-:W-:Y:S02]  /*14f0*/  FFMA R18, R0.reuse, R6, R18 ;  /* 0x0000000600127223 */ /* 0x040fe40000000012 */
[----:B------:R-:W3:Y:S01]  /*1500*/  LDS.128 R4, [UR6+0x340] ;  /* 0x00034006ff047984 */ /* 0x000ee20008000c00 */
[C---:B-1----:R-:W-:Y:S01]  /*1510*/  FFMA R13, R0.reuse, R8, R13 ;  /* 0x00000008000d7223 */ /* 0x042fe2000000000d */
[C---:B------:R-:W-:Y:S01]  /*1520*/  FFMA R14, R0.reuse, R9, R14 ;  /* 0x00000009000e7223 */ /* 0x040fe2000000000e */
[C---:B------:R-:W-:Y:S01]  /*1530*/  FFMA R15, R0.reuse, R10, R15 ;  /* 0x0000000a000f7223 */ /* 0x040fe2000000000f */
[----:B------:R-:W-:Y:S02]  /*1540*/  FFMA R30, R0, R11, R30 ;  /* 0x0000000b001e7223 */ /* 0x000fe4000000001e */
[----:B------:R0:W2:Y:S04]  /*1550*/  LDG.E.CONSTANT R0, desc[UR8][R40.64] ;  /* 0x0000000828007981 */ /* 0x0000a8000c1e9900 */
[----:B------:R-:W1:Y:S01]  /*1560*/  LDS.128 R8, [UR6+0x330] ;  /* 0x00033006ff087984 */ /* 0x000e620008000c00 */
[----:B0-----:R-:W-:-:S04]  /*1570*/  IMAD.WIDE R40, R16, 0x4, R40 ;  /* 0x0000000410287825 */ /* 0x001fc800078e0228 */
[C---:B---3--:R-:W-:Y:S02]  /*1580*/  FFMA R36, R3.reuse, R6, R36 ;  /* 0x0000000603247223 */ /* 0x048fe40000000024 */
[----:B------:R0:W3:Y:S01]  /*1590*/  LDG.E.CONSTANT R6, desc[UR8][R40.64] ;  /* 0x0000000828067981 */ /* 0x0000e2000c1e9900 */
[C---:B-1----:R-:W-:Y:S01]  /*15a0*/  FFMA R33, R3.reuse, R8, R33 ;  /* 0x0000000803217223 */ /* 0x042fe20000000021 */
[C---:B------:R-:W-:Y:S01]  /*15b0*/  FFMA R21, R3.reuse, R9, R21 ;  /* 0x0000000903157223 */ /* 0x040fe20000000015 */
[C---:B------:R-:W-:Y:S01]  /*15c0*/  FFMA R27, R3.reuse, R10, R27 ;  /* 0x0000000a031b7223 */ /* 0x040fe2000000001b */
[C---:B------:R-:W-:Y:S02]  /*15d0*/  FFMA R19, R3.reuse, R11, R19 ;  /* 0x0000000b03137223 */ /* 0x040fe40000000013 */
[----:B------:R-:W1:Y:S01]  /*15e0*/  LDS.128 R8, [UR6+0x350] ;  /* 0x00035006ff087984 */ /* 0x000e620008000c00 */
[C---:B------:R-:W-:Y:S01]  /*15f0*/  FFMA R38, R3.reuse, R7, R38 ;  /* 0x0000000703267223 */ /* 0x040fe20000000026 */
[C---:B-1----:R-:W-:Y:S01]  /*1600*/  FFMA R26, R3.reuse, R8, R12 ;  /* 0x00000008031a7223 */ /* 0x042fe2000000000c */
[C---:B------:R-:W-:Y:S01]  /*1610*/  FFMA R7, R3.reuse, R9, R13 ;  /* 0x0000000903077223 */ /* 0x040fe2000000000d */
[C---:B------:R-:W-:Y:S01]  /*1620*/  FFMA R17, R3.reuse, R10, R14 ;  /* 0x0000000a03117223 */ /* 0x040fe2000000000e */
[----:B------:R-:W-:-:S02]  /*1630*/  FFMA R28, R3, R11, R15 ;  /* 0x0000000b031c7223 */ /* 0x000fc4000000000f */
[----:B------:R-:W1:Y:S01]  /*1640*/  LDS.128 R12, [UR6+0x360] ;  /* 0x00036006ff0c7984 */ /* 0x000e620008000c00 */
[C---:B------:R-:W-:Y:S01]  /*1650*/  FFMA R4, R3.reuse, R4, R37 ;  /* 0x0000000403047223 */ /* 0x040fe20000000025 */
[C---:B------:R-:W-:Y:S02]  /*1660*/  FFMA R5, R3.reuse, R5, R39 ;  /* 0x0000000503057223 */ /* 0x040fe40000000027 */
[----:B------:R-:W4:Y:S01]  /*1670*/  LDS.128 R8, [UR6+0x370] ;  /* 0x00037006ff087984 */ /* 0x000f220008000c00 */
[C---:B-1----:R-:W-:Y:S01]  /*1680*/  FFMA R30, R3.reuse, R12, R30 ;  /* 0x0000000c031e7223 */ /* 0x042fe2000000001e */
[C---:B------:R-:W-:Y:S01]  /*1690*/  FFMA R31, R3.reuse, R13, R31 ;  /* 0x0000000d031f7223 */ /* 0x040fe2000000001f */
[C---:B------:R-:W-:Y:S01]  /*16a0*/  FFMA R32, R3.reuse, R14, R32 ;  /* 0x0000000e03207223 */ /* 0x040fe20000000020 */
[----:B------:R-:W-:Y:S02]  /*16b0*/  FFMA R3, R3, R15, R18 ;  /* 0x0000000f03037223 */ /* 0x000fe40000000012 */
[----:B------:R-:W1:Y:S01]  /*16c0*/  LDS.128 R12, [UR6+0x380] ;  /* 0x00038006ff0c7984 */ /* 0x000e620008000c00 */
[C---:B----4-:R-:W-:Y:S01]  /*16d0*/  FFMA R33, R2.reuse, R9, R33 ;  /* 0x0000000902217223 */ /* 0x050fe20000000021 */
[C---:B------:R-:W-:Y:S01]  /*16e0*/  FFMA R21, R2.reuse, R10, R21 ;  /* 0x0000000a02157223 */ /* 0x040fe20000000015 */
[----:B------:R-:W-:-:S02]  /*16f0*/  FFMA R27, R2, R11, R27 ;  /* 0x0000000b021b7223 */ /* 0x000fc4000000001b */
[----:B------:R-:W4:Y:S01]  /*1700*/  LDS.128 R8, [UR6+0x390] ;  /* 0x00039006ff087984 */ /* 0x000f220008000c00 */
[C---:B-1----:R-:W-:Y:S01]  /*1710*/  FFMA R29, R2.reuse, R12, R19 ;  /* 0x0000000c021d7223 */ /* 0x042fe20000000013 */
[C---:B------:R-:W-:Y:S01]  /*1720*/  FFMA R4, R2.reuse, R13, R4 ;  /* 0x0000000d02047223 */ /* 0x040fe20000000004 */
[C---:B------:R-:W-:Y:S01]  /*1730*/  FFMA R5, R2.reuse, R14, R5 ;  /* 0x0000000e02057223 */ /* 0x040fe20000000005 */
[C---:B------:R-:W-:Y:S02]  /*1740*/  FFMA R36, R2.reuse, R15, R36 ;  /* 0x0000000f02247223 */ /* 0x040fe40000000024 */
[----:B------:R-:W1:Y:S01]  /*1750*/  LDS.128 R12, [UR6+0x3a0] ;  /* 0x0003a006ff0c7984 */ /* 0x000e620008000c00 */
[C---:B----4-:R-:W-:Y:S01]  /*1760*/  FFMA R37, R2.reuse, R9, R26 ;  /* 0x0000000902257223 */ /* 0x050fe2000000001a */
[C---:B------:R-:W-:Y:S01]  /*1770*/  FFMA R26, R2.reuse, R11, R17 ;  /* 0x0000000b021a7223 */ /* 0x040fe20000000011 */
[C---:B------:R-:W-:Y:S01]  /*1780*/  FFMA R38, R2.reuse, R8, R38 ;  /* 0x0000000802267223 */ /* 0x040fe20000000026 */
[----:B------:R-:W4:Y:S01]  /*1790*/  LDS.128 R16, [UR6+0x3b0] ;  /* 0x0003b006ff107984 */ /* 0x000f220008000c00 */
[----:B------:R-:W-:-:S03]  /*17a0*/  FFMA R7, R2, R10, R7 ;  /* 0x0000000a02077223 */ /* 0x000fc60000000007 */
[----:B------:R-:W5:Y:S01]  /*17b0*/  LDS.128 R8, [UR6+0x3c0] ;  /* 0x0003c006ff087984 */ /* 0x000f620008000c00 */
[C---:B-1----:R-:W-:Y:S01]  /*17c0*/  FFMA R28, R2.reuse, R12, R28 ;  /* 0x0000000c021c7223 */ /* 0x042fe2000000001c */
[C---:B------:R-:W-:Y:S01]  /*17d0*/  FFMA R30, R2.reuse, R13, R30 ;  /* 0x0000000d021e7223 */ /* 0x040fe2000000001e */
[C---:B------:R-:W-:Y:S01]  /*17e0*/  FFMA R31, R2.reuse, R14, R31 ;  /* 0x0000000e021f7223 */ /* 0x040fe2000000001f */
[C---:B------:R-:W-:Y:S02]  /*17f0*/  FFMA R32, R2.reuse, R15, R32 ;  /* 0x0000000f02207223 */ /* 0x040fe40000000020 */
[----:B------:R-:W1:Y:S01]  /*1800*/  LDS.128 R12, [UR6+0x3d0] ;  /* 0x0003d006ff0c7984 */ /* 0x000e620008000c00 */
[----:B----4-:R-:W-:Y:S01]  /*1810*/  FFMA R3, R2, R16, R3 ;  /* 0x0000001002037223 */ /* 0x010fe20000000003 */
[C---:B--2---:R-:W-:Y:S01]  /*1820*/  FFMA R2, R0.reuse, R19, R21 ;  /* 0x0000001300027223 */ /* 0x044fe20000000015 */
[C---:B------:R-:W-:Y:S01]  /*1830*/  FFMA R33, R0.reuse, R18, R33 ;  /* 0x0000001200217223 */ /* 0x040fe20000000021 */
[C---:B-----5:R-:W-:Y:S01]  /*1840*/  FFMA R27, R0.reuse, R8, R27 ;  /* 0x00000008001b7223 */ /* 0x060fe2000000001b */
[C---:B------:R-:W-:Y:S01]  /*1850*/  FFMA R29, R0.reuse, R9, R29 ;  /* 0x00000009001d7223 */ /* 0x040fe2000000001d */
[C---:B0-----:R-:W-:Y:S01]  /*1860*/  FFMA R40, R0.reuse, R10, R4 ;  /* 0x0000000a00287223 */ /* 0x041fe20000000004 */
[C---:B------:R-:W-:Y:S01]  /*1870*/  FFMA R21, R0.reuse, R11, R5 ;  /* 0x0000000b00157223 */ /* 0x040fe20000000005 */
[C---:B-1----:R-:W-:Y:S01]  /*1880*/  FFMA R36, R0.reuse, R12, R36 ;  /* 0x0000000c00247223 */ /* 0x042fe20000000024 */
[C---:B------:R-:W-:Y:S01]  /*1890*/  FFMA R38, R0.reuse, R13, R38 ;  /* 0x0000000d00267223 */ /* 0x040fe20000000026 */
[C---:B------:R-:W-:Y:S01]  /*18a0*/  FFMA R37, R0.reuse, R14, R37 ;  /* 0x0000000e00257223 */ /* 0x040fe20000000025 */
[C---:B------:R-:W-:Y:S01]  /*18b0*/  FFMA R7, R0.reuse, R15, R7 ;  /* 0x0000000f00077223 */ /* 0x040fe20000000007 */
[----:B------:R-:W0:Y:S04]  /*18c0*/  LDS.128 R8, [UR6+0x3e0] ;  /* 0x0003e006ff087984 */ /* 0x000e280008000c00 */
[----:B------:R-:W1:Y:S04]  /*18d0*/  LDS.128 R16, [UR6+0x3f0] ;  /* 0x0003f006ff107984 */ /* 0x000e680008000c00 */
[----:B------:R-:W2:Y:S01]  /*18e0*/  LDS.128 R12, [UR6+0x400] ;  /* 0x00040006ff0c7984 */ /* 0x000ea20008000c00 */
[----:B------:R-:W-:Y:S01]  /*18f0*/  UISETP.NE.AND UP0, UPT, UR4, 0x10, UPT ;  /* 0x000000100400788c */ /* 0x000fe2000bf05270 */
[C---:B0-----:R-:W-:Y:S01]  /*1900*/  FFMA R26, R0.reuse, R8, R26 ;  /* 0x00000008001a7223 */ /* 0x041fe2000000001a */
[C---:B------:R-:W-:Y:S01]  /*1910*/  FFMA R39, R0.reuse, R9, R28 ;  /* 0x0000000900277223 */ /* 0x040fe2000000001c */
[C---:B------:R-:W-:Y:S01]  /*1920*/  FFMA R30, R0.reuse, R10, R30 ;  /* 0x0000000a001e7223 */ /* 0x040fe2000000001e */
[C---:B------:R-:W-:Y:S01]  /*1930*/  FFMA R31, R0.reuse, R11, R31 ;  /* 0x0000000b001f7223 */ /* 0x040fe2000000001f */
[C---:B-1----:R-:W-:Y:S01]  /*1940*/  FFMA R32, R0.reuse, R16, R32 ;  /* 0x0000001000207223 */ /* 0x042fe20000000020 */
[----:B------:R-:W-:Y:S01]  /*1950*/  FFMA R41, R0, R17, R3 ;  /* 0x0000001100297223 */ /* 0x000fe20000000003 */
[C---:B---3--:R-:W-:Y:S01]  /*1960*/  FFMA R5, R6.reuse, R19, R33 ;  /* 0x0000001306057223 */ /* 0x048fe20000000021 */
[----:B------:R-:W0:Y:S01]  /*1970*/  LDS.128 R8, [UR6+0x410] ;  /* 0x00041006ff087984 */ /* 0x000e220008000c00 */
[C---:B--2---:R-:W-:Y:S01]  /*1980*/  FFMA R4, R6.reuse, R12, R2 ;  /* 0x0000000c06047223 */ /* 0x044fe20000000002 */
[C---:B------:R-:W-:Y:S01]  /*1990*/  FFMA R3, R6.reuse, R13, R27 ;  /* 0x0000000d06037223 */ /* 0x040fe2000000001b */
[C---:B------:R-:W-:Y:S01]  /*19a0*/  FFMA R2, R6.reuse, R14, R29 ;  /* 0x0000000e06027223 */ /* 0x040fe2000000001d */
[----:B------:R-:W-:Y:S01]  /*19b0*/  FFMA R0, R6, R15, R40 ;  /* 0x0000000f06007223 */ /* 0x000fe20000000028 */
[----:B------:R-:W1:Y:S04]  /*19c0*/  LDS.128 R16, [UR6+0x430] ;  /* 0x00043006ff107984 */ /* 0x000e680008000c00 */
[----:B------:R-:W2:Y:S01]  /*19d0*/  LDS.128 R12, [UR6+0x420] ;  /* 0x00042006ff0c7984 */ /* 0x000ea20008000c00 */
[----:B------:R-:W-:Y:S01]  /*19e0*/  IADD3 R22, P0, PT, R22, 0x40, RZ ;  /* 0x0000004016167810 */ /* 0x000fe20007f1e0ff */
[----:B------:R-:W-:Y:S01]  /*19f0*/  UIADD3 UR6, UPT, UPT, UR4, -0x10, URZ ;  /* 0xfffffff004067890 */ /* 0x000fe2000fffe0ff */
[----:B------:R-:W-:-:S02]  /*1a00*/  MOV R40, R24 ;  /* 0x0000001800287202 */ /* 0x000fc40000000f00 */
[----:B------:R-:W-:-:S04]  /*1a10*/  IADD3.X R23, PT, PT, RZ, R23, RZ, P0, !PT ;  /* 0x00000017ff177210 */ /* 0x000fc800007fe4ff */
[----:B------:R-:W-:Y:S01]  /*1a20*/  UMOV UR4, UR6 ;  /* 0x0000000600047c82 */ /* 0x000fe20008000000 */
[C---:B0-----:R-:W-:Y:S01]  /*1a30*/  FFMA R8, R6.reuse, R8, R21 ;  /* 0x0000000806087223 */ /* 0x041fe20000000015 */
[C---:B------:R-:W-:Y:S01]  /*1a40*/  FFMA R9, R6.reuse, R9, R36 ;  /* 0x0000000906097223 */ /* 0x040fe20000000024 */
[C---:B------:R-:W-:Y:S01]  /*1a50*/  FFMA R10, R6.reuse, R10, R38 ;  /* 0x0000000a060a7223 */ /* 0x040fe20000000026 */
[C---:B------:R-:W-:Y:S01]  /*1a60*/  FFMA R11, R6.reuse, R11, R37 ;  /* 0x0000000b060b7223 */ /* 0x040fe20000000025 */
[C---:B-1----:R-:W-:Y:S01]  /*1a70*/  FFMA R18, R6.reuse, R18, R41 ;  /* 0x0000001206127223 */ /* 0x042fe20000000029 */
[C---:B------:R-:W-:Y:S01]  /*1a80*/  FFMA R31, R6.reuse, R16, R31 ;  /* 0x00000010061f7223 */ /* 0x040fe2000000001f */
[C---:B------:R-:W-:Y:S01]  /*1a90*/  FFMA R32, R6.reuse, R17, R32 ;  /* 0x0000001106207223 */ /* 0x040fe20000000020 */
[----:B------:R-:W-:Y:S01]  /*1aa0*/  MOV R41, R25 ;  /* 0x0000001900297202 */ /* 0x000fe20000000f00 */
[C---:B--2---:R-:W-:Y:S01]  /*1ab0*/  FFMA R19, R6.reuse, R12, R7 ;  /* 0x0000000c06137223 */ /* 0x044fe20000000007 */
[C---:B------:R-:W-:Y:S01]  /*1ac0*/  FFMA R28, R6.reuse, R13, R26 ;  /* 0x0000000d061c7223 */ /* 0x040fe2000000001a */
[C---:B------:R-:W-:Y:S01]  /*1ad0*/  FFMA R29, R6.reuse, R14, R39 ;  /* 0x0000000e061d7223 */ /* 0x040fe20000000027 */
[----:B------:R-:W-:Y:S01]  /*1ae0*/  FFMA R30, R6, R15, R30 ;  /* 0x0000000f061e7223 */ /* 0x000fe2000000001e */
[----:B------:R-:W-:Y:S06]  /*1af0*/  BAR.SYNC.DEFER_BLOCKING 0x0 ;  /* 0x0000000000007b1d */ /* 0x000fec0000010000 */
[----:B------:R-:W-:Y:S05]  /*1b00*/  BRA.U UP0, `(.L_x_1) ;  /* 0xffffffe500fc7547 */ /* 0x000fea000b83ffff */
[----:B------:R-:W-:-:S05]  /*1b10*/  UMOV UR4, URZ ;  /* 0x000000ff00047c82 */ /* 0x000fca0008000000 */
.L_x_0:
[----:B------:R-:W-:-:S09]  /*1b20*/  UISETP.GE.AND UP0, UPT, UR4, 0x1, UPT ;  /* 0x000000010400788c */ /* 0x000fd2000bf06270 */
[----:B------:R-:W-:Y:S05]  /*1b30*/  BRA.U !UP0, `(.L_x_2) ;  /* 0x0000000d08687547 */ /* 0x000fea000b800000 */
[----:B------:R-:W-:Y:S01]  /*1b40*/  UISETP.GE.U32.AND UP0, UPT, UR4, 0x4, UPT ;  /* 0x000000040400788c */ /* 0x000fe2000bf06070 */
[----:B------:R-:W-:-:S08]  /*1b50*/  UMOV UR5, URZ ;  /* 0x000000ff00057c82 */ /* 0x000fd00008000000 */
[----:B------:R-:W-:Y:S05]  /*1b60*/  BRA.U !UP0, `(.L_x_3) ;  /* 0x0000000508e07547 */ /* 0x000fea000b800000 */
[----:B------:R-:W1:Y:S01]  /*1b70*/  S2UR UR7, SR_CgaCtaId ;  /* 0x00000000000779c3 */ /* 0x000e620000008800 */
[----:B------:R-:W-:Y:S01]  /*1b80*/  UMOV UR6, 0x400 ;  /* 0x0000040000067882 */ /* 0x000fe20000000000 */
[----:B------:R-:W-:Y:S01]  /*1b90*/  ULOP3.LUT UR5, UR4, 0x7ffffffc, URZ, 0xc0, !UPT ;  /* 0x7ffffffc04057892 */ /* 0x000fe2000f8ec0ff */
[----:B------:R-:W-:Y:S02]  /*1ba0*/  MOV R38, R40 ;  /* 0x0000002800267202 */ /* 0x000fe40000000f00 */
[----:B------:R-:W-:Y:S01]  /*1bb0*/  MOV R39, R41 ;  /* 0x0000002900277202 */ /* 0x000fe20000000f00 */
[----:B-1----:R-:W-:Y:S02]  /*1bc0*/  ULEA UR6, UR7, UR6, 0x18 ;  /* 0x0000000607067291 */ /* 0x002fe4000f8ec0ff */
[----:B------:R-:W-:Y:S02]  /*1bd0*/  UIADD3 UR7, UPT, UPT, -UR5, URZ, URZ ;  /* 0x000000ff05077290 */ /* 0x000fe4000fffe1ff */
[----:B------:R-:W-:-:S12]  /*1be0*/  UIADD3 UR6, UPT, UPT, UR6, 0x88, URZ ;  /* 0x0000008806067890 */ /* 0x000fd8000fffe0ff */
.L_x_4:
[----:B------:R-:W2:Y:S01]  /*1bf0*/  LDG.E.CONSTANT R21, desc[UR8][R38.64] ;  /* 0x0000000826157981 */ /* 0x000ea2000c1e9900 */
[----:B------:R-:W1:Y:S03]  /*1c00*/  LDC R23, c[0x0][0x3a0] ;  /* 0x0000e800ff177b82 */ /* 0x000e660000000800 */
[----:B0-----:R-:W2:Y:S04]  /*1c10*/  LDS.64 R12, [UR6+-0x80] ;  /* 0xffff8006ff0c7984 */ /* 0x001ea80008000a00 */
[----:B------:R-:W0:Y:S04]  /*1c20*/  LDS.64 R14, [UR6+-0x78] ;  /* 0xffff8806ff0e7984 */ /* 0x000e280008000a00 */
[----:B------:R-:W3:Y:S04]  /*1c30*/  LDS.64 R16, [UR6+-0x70] ;  /* 0xffff9006ff107984 */ /* 0x000ee80008000a00 */
[----:B------:R-:W4:Y:S01]  /*1c40*/  LDS.64 R6, [UR6+-0x88] ;  /* 0xffff7806ff067984 */ /* 0x000f220008000a00 */
[----:B-1----:R-:W-:-:S05]  /*1c50*/  IMAD.WIDE R36, R23, 0x4, R38 ;  /* 0x0000000417247825 */ /* 0x002fca00078e0226 */
[----:B------:R1:W5:Y:S02]  /*1c60*/  LDG.E.CONSTANT R22, desc[UR8][R36.64] ;  /* 0x0000000824167981 */ /* 0x000364000c1e9900 */
[----:B-1----:R-:W-:-:S05]  /*1c70*/  IMAD.WIDE R36, R23, 0x4, R36 ;  /* 0x0000000417247825 */ /* 0x002fca00078e0224 */
[----:B------:R1:W5:Y:S02]  /*1c80*/  LDG.E.CONSTANT R20, desc[UR8][R36.64] ;  /* 0x0000000824147981 */ /* 0x000364000c1e9900 */
[----:B-1----:R-:W-:-:S05]  /*1c90*/  IMAD.WIDE R36, R23, 0x4, R36 ;  /* 0x0000000417247825 */ /* 0x002fca00078e0224 */
[----:B------:R-:W5:Y:S01]  /*1ca0*/  LDG.E.CONSTANT R24, desc[UR8][R36.64] ;  /* 0x0000000824187981 */ /* 0x000f62000c1e9900 */
[C---:B--2---:R-:W-:Y:S01]  /*1cb0*/  FFMA R12, R21.reuse, R12, R3 ;  /* 0x0000000c150c7223 */ /* 0x044fe20000000003 */
[C---:B------:R-:W-:Y:S01]  /*1cc0*/  FFMA R13, R21.reuse, R13, R2 ;  /* 0x0000000d150d7223 */ /* 0x040fe20000000002 */
[C---:B0-----:R-:W-:Y:S01]  /*1cd0*/  FFMA R15, R21.reuse, R15, R8 ;  /* 0x0000000f150f7223 */ /* 0x041fe20000000008 */
[----:B------:R-:W0:Y:S01]  /*1ce0*/  LDS.64 R2, [UR6+-0x60] ;  /* 0xffffa006ff027984 */ /* 0x000e220008000a00 */
[C---:B---3--:R-:W-:Y:S01]  /*1cf0*/  FFMA R16, R21.reuse, R16, R9 ;  /* 0x0000001015107223 */ /* 0x048fe20000000009 */
[C---:B----4-:R-:W-:Y:S01]  /*1d00*/  FFMA R25, R21.reuse, R6, R5 ;  /* 0x0000000615197223 */ /* 0x050fe20000000005 */
[C---:B------:R-:W-:Y:S01]  /*1d10*/  FFMA R26, R21.reuse, R7, R4 ;  /* 0x00000007151a7223 */ /* 0x040fe20000000004 */
[----:B------:R-:W1:Y:S04]  /*1d20*/  LDS.64 R8, [UR6+-0x50] ;  /* 0xffffb006ff087984 */ /* 0x000e680008000a00 */
[----:B------:R-:W2:Y:S04]  /*1d30*/  LDS.64 R4, [UR6+-0x68] ;  /* 0xffff9806ff047984 */ /* 0x000ea80008000a00 */
[----:B------:R-:W3:Y:S01]  /*1d40*/  LDS.64 R6, [UR6+-0x58] ;  /* 0xffffa806ff067984 */ /* 0x000ee20008000a00 */
[C---:B0-----:R-:W-:Y:S01]  /*1d50*/  FFMA R28, R21.reuse, R2, R28 ;  /* 0x00000002151c7223 */ /* 0x041fe2000000001c */
[----:B------:R-:W-:-:S02]  /*1d60*/  FFMA R29, R21, R3, R29 ;  /* 0x00000003151d7223 */ /* 0x000fc4000000001d */
[----:B------:R-:W5:Y:S01]  /*1d70*/  LDS.64 R2, [UR6+-0x40] ;  /* 0xffffc006ff027984 */ /* 0x000f620008000a00 */
[C---:B-1----:R-:W-:Y:S01]  /*1d80*/  FFMA R32, R21.reuse, R8, R32 ;  /* 0x0000000815207223 */ /* 0x042fe20000000020 */
[C---:B------:R-:W-:Y:S02]  /*1d90*/  FFMA R18, R21.reuse, R9, R18 ;  /* 0x0000000915127223 */ /* 0x040fe40000000012 */
[----:B------:R-:W0:Y:S01]  /*1da0*/  LDS.64 R8, [UR6+-0x28] ;  /* 0xffffd806ff087984 */ /* 0x000e220008000a00 */
[C---:B--2---:R-:W-:Y:S01]  /*1db0*/  FFMA R11, R21.reuse, R4, R11 ;  /* 0x00000004150b7223 */ /* 0x044fe2000000000b */
[C---:B------:R-:W-:Y:S02]  /*1dc0*/  FFMA R19, R21.reuse, R5, R19 ;  /* 0x0000000515137223 */ /* 0x040fe40000000013 */
[----:B------:R-:W1:Y:S01]  /*1dd0*/  LDS.64 R4, [UR6+-0x38] ;  /* 0xffffc806ff047984 */ /* 0x000e620008000a00 */
[C---:B---3--:R-:W-:Y:S01]  /*1de0*/  FFMA R30, R21.reuse, R6, R30 ;  /* 0x00000006151e7223 */ /* 0x048fe2000000001e */
[----:B------:R-:W-:-:S02]  /*1df0*/  FFMA R31, R21, R7, R31 ;  /* 0x00000007151f7223 */ /* 0x000fc4000000001f */
[----:B------:R-:W2:Y:S01]  /*1e00*/  LDS.64 R6, [UR6+-0x30] ;  /* 0xffffd006ff067984 */ /* 0x000ea20008000a00 */
[C---:B-----5:R-:W-:Y:S01]  /*1e10*/  FFMA R26, R22.reuse, R2, R26 ;  /* 0x00000002161a7223 */ /* 0x060fe2000000001a */
[----:B------:R-:W-:Y:S02]  /*1e20*/  FFMA R12, R22, R3, R12 ;  /* 0x00000003160c7223 */ /* 0x000fe4000000000c */
[----:B------:R-:W3:Y:S01]  /*1e30*/  LDS.64 R2, [UR6+-0x20] ;  /* 0xffffe006ff027984 */ /* 0x000ee20008000a00 */
[C---:B------:R-:W-:Y:S01]  /*1e40*/  FFMA R17, R21.reuse, R17, R10 ;  /* 0x0000001115117223 */ /* 0x040fe2000000000a */
[----:B------:R-:W-:-:S03]  /*1e50*/  FFMA R14, R21, R14, R0 ;  /* 0x0000000e150e7223 */ /* 0x000fc60000000000 */
[C---:B0-----:R-:W-:Y:S01]  /*1e60*/  FFMA R0, R22.reuse, R8, R17 ;  /* 0x0000000816007223 */ /* 0x041fe20000000011 */
[C---:B-1----:R-:W-:Y:S01]  /*1e70*/  FFMA R13, R22.reuse, R4, R13 ;  /* 0x00000004160d7223 */ /* 0x042fe2000000000d */
[----:B------:R-:W0:Y:S01]  /*1e80*/  LDS R8, [UR6+-0x44] ;  /* 0xffffbc06ff087984 */ /* 0x000e220008000800 */
[C---:B------:R-:W-:Y:S01]  /*1e90*/  FFMA R14, R22.reuse, R5, R14 ;  /* 0x00000005160e7223 */ /* 0x040fe2000000000e */
[C---:B--2---:R-:W-:Y:S01]  /*1ea0*/  FFMA R15, R22.reuse, R6, R15 ;  /* 0x00000006160f7223 */ /* 0x044fe2000000000f */
[C---:B------:R-:W-:Y:S01]  /*1eb0*/  FFMA R16, R22.reuse, R7, R16 ;  /* 0x0000000716107223 */ /* 0x040fe20000000010 */
[----:B------:R-:W1:Y:S04]  /*1ec0*/  LDS.64 R4, [UR6+-0x18] ;  /* 0xffffe806ff047984 */ /* 0x000e680008000a00 */
[----:B------:R-:W2:Y:S04]  /*1ed0*/  LDS.64 R6, [UR6+-0x10] ;  /* 0xfffff006ff067984 */ /* 0x000ea80008000a00 */
[----:B------:R-:W4:Y:S01]  /*1ee0*/  LDS R17, [UR6+-0x8] ;  /* 0xfffff806ff117984 */ /* 0x000f220008000800 */
[C---:B---3--:R-:W-:Y:S01]  /*1ef0*/  FFMA R10, R22.reuse, R2, R19 ;  /* 0x00000002160a7223 */ /* 0x048fe20000000013 */
[----:B------:R-:W-:-:S02]  /*1f00*/  FFMA R28, R22, R3, R28 ;  /* 0x00000003161c7223 */ /* 0x000fc4000000001c */
[----:B------:R-:W3:Y:S01]  /*1f10*/  LDS.64 R2, [UR6] ;  /* 0x00000006ff027984 */ /* 0x000ee20008000a00 */
[C---:B------:R-:W-:Y:S01]  /*1f20*/  FFMA R11, R22.reuse, R9, R11 ;  /* 0x00000009160b7223 */ /* 0x040fe2000000000b */
[C---:B0-----:R-:W-:Y:S02]  /*1f30*/  FFMA R25, R22.reuse, R8, R25 ;  /* 0x0000000816197223 */ /* 0x041fe40000000019 */
[----:B------:R-:W-:Y:S01]  /*1f40*/  LDS.64 R8, [UR6+0x10] ;  /* 0x00001006ff087984 */ /* 0x000fe20008000a00 */
[C---:B-1----:R-:W-:Y:S01]  /*1f50*/  FFMA R29, R22.reuse, R4, R29 ;  /* 0x00000004161d7223 */ /* 0x042fe2000000001d */
[C---:B------:R-:W-:Y:S02]  /*1f60*/  FFMA R30, R22.reuse, R5, R30 ;  /* 0x00000005161e7223 */ /* 0x040fe4000000001e */
[----:B------:R-:W0:Y:S01]  /*1f70*/  LDS.64 R4, [UR6+0x8] ;  /* 0x00000806ff047984 */ /* 0x000e220008000a00 */
[C---:B--2---:R-:W-:Y:S01]  /*1f80*/  FFMA R31, R22.reuse, R6, R31 ;  /* 0x00000006161f7223 */ /* 0x044fe2000000001f */
[----:B------:R-:W-:-:S02]  /*1f90*/  FFMA R32, R22, R7, R32 ;  /* 0x0000000716207223 */ /* 0x000fc40000000020 */
[----:B------:R-:W1:Y:S01]  /*1fa0*/  LDS.64 R6, [UR6+0x20] ;  /* 0x00002006ff067984 */ /* 0x000e620008000a00 */
[----:B----4-:R-:W-:-:S03]  /*1fb0*/  FFMA R22, R22, R17, R18 ;  /* 0x0000001116167223 */ /* 0x010fc60000000012 */
[----:B------:R-:W-:Y:S01]  /*1fc0*/  LDS.64 R18, [UR6+0x28] ;  /* 0x00002806ff127984 */ /* 0x000fe20008000a00 */
[C---:B---3--:R-:W-:Y:S01]  /*1fd0*/  FFMA R17, R20.reuse, R2, R25 ;  /* 0x0000000214117223 */ /* 0x048fe20000000019 */
[C---:B------:R-:W-:Y:S02]  /*1fe0*/  FFMA R40, R20.reuse, R3, R26 ;  /* 0x0000000314287223 */ /* 0x040fe4000000001a */
[----:B------:R-:W2:Y:S01]  /*1ff0*/  LDS.64 R2, [UR6+0x18] ;  /* 0x00001806ff027984 */ /* 0x000ea20008000a00 */
[C---:B0-----:R-:W-:Y:S01]  /*2000*/  FFMA R27, R20.reuse, R4, R12 ;  /* 0x00000004141b7223 */ /* 0x041fe2000000000c */
[C---:B------:R-:W-:Y:S02]  /*2010*/  FFMA R13, R20.reuse, R5, R13 ;  /* 0x00000005140d7223 */ /* 0x040fe4000000000d */
[----:B------:R-:W0:Y:S01]  /*2020*/  LDS.64 R4, [UR6+0x30] ;  /* 0x00003006ff047984 */ /* 0x000e220008000a00 */
[C---:B-1----:R-:W-:Y:S01]  /*2030*/  FFMA R25, R20.reuse, R6, R11 ;  /* 0x0000000614197223 */ /* 0x042fe2000000000b */
[----:B------:R-:W-:-:S02]  /*2040*/  FFMA R33, R20, R7, R10 ;  /* 0x0000000714217223 */ /* 0x000fc4000000000a */
[----:B------:R-:W1:Y:S04]  /*2050*/  LDS.64 R10, [UR6+0x38] ;  /* 0x00003806ff0a7984 */ /* 0x000e680008000a00 */
[----:B------:R-:W3:Y:S01]  /*2060*/  LDS.64 R6, [UR6+0x50] ;  /* 0x00005006ff067984 */ /* 0x000ee20008000a00 */
[C---:B--2---:R-:W-:Y:S01]  /*2070*/  FFMA R26, R20.reuse, R2, R16 ;  /* 0x00000002141a7223 */ /* 0x044fe20000000010 */
[C---:B------:R-:W-:Y:S02]  /*2080*/  FFMA R16, R20.reuse, R3, R0 ;  /* 0x0000000314107223 */ /* 0x040fe40000000000 */
[----:B------:R-:W2:Y:S01]  /*2090*/  LDS.64 R2, [UR6+0x48] ;  /* 0x00004806ff027984 */ /* 0x000ea20008000a00 */
[C---:B------:R-:W-:Y:S01]  /*20a0*/  FFMA R12, R20.reuse, R8, R14 ;  /* 0x00000008140c7223 */ /* 0x040fe2000000000e */
[C---:B------:R-:W-:Y:S01]  /*20b0*/  FFMA R21, R20.reuse, R9, R15 ;  /* 0x0000000914157223 */ /* 0x040fe2000000000f */
[C---:B------:R-:W-:Y:S01]  /*20c0*/  FFMA R28, R20.reuse, R18, R28 ;  /* 0x00000012141c7223 */ /* 0x040fe2000000001c */
[----:B------:R-:W4:Y:S01]  /*20d0*/  LDS.64 R8, [UR6+0x58] ;  /* 0x00005806ff087984 */ /* 0x000f220008000a00 */
[C---:B0-----:R-:W-:Y:S01]  /*20e0*/  FFMA R30, R20.reuse, R4, R30 ;  /* 0x00000004141e7223 */ /* 0x041fe2000000001e */
[----:B------:R-:W-:-:S02]  /*20f0*/  FFMA R31, R20, R5, R31 ;  /* 0x00000005141f7223 */ /* 0x000fc4000000001f */
[----:B------:R-:W-:Y:S01]  /*2100*/  LDS.64 R14, [UR6+0x68] ;  /* 0x00006806ff0e7984 */ /* 0x000fe20008000a00 */
[C---:B-1----:R-:W-:Y:S01]  /*2110*/  FFMA R32, R20.reuse, R10, R32 ;  /* 0x0000000a14207223 */ /* 0x042fe20000000020 */
[----:B------:R-:W-:Y:S02]  /*2120*/  FFMA R22, R20, R11, R22 ;  /* 0x0000000b14167223 */ /* 0x000fe40000000016 */
[----:B------:R-:W-:Y:S01]  /*2130*/  LDS R5, [UR6+0x44] ;  /* 0x00004406ff057984 */ /* 0x000fe20008000800 */
[----:B---3--:R-:W-:-:S03]  /*2140*/  FFMA R0, R24, R7, R12 ;  /* 0x0000000718007223 */ /* 0x008fc6000000000c */
[----:B------:R-:W0:Y:S04]  /*2150*/  LDS.64 R10, [UR6+0x60] ;  /* 0x00006006ff0a7984 */ /* 0x000e280008000a00 */
[----:B------:R-:W1:Y:S01]  /*2160*/  LDS R18, [UR6+0x80] ;  /* 0x00008006ff127984 */ /* 0x000e620008000800 */
[C---:B--2---:R-:W-:Y:S01]  /*2170*/  FFMA R4, R24.reuse, R2, R40 ;  /* 0x0000000218047223 */ /* 0x044fe20000000028 */
[----:B------:R-:W-:Y:S02]  /*2180*/  FFMA R2, R24, R6, R13 ;  /* 0x0000000618027223 */ /* 0x000fe4000000000d */
[----:B------:R-:W2:Y:S04]  /*2190*/  LDS.64 R12, [UR6+0x70] ;  /* 0x00007006ff0c7984 */ /* 0x000ea80008000a00 */
[----:B------:R-:W3:Y:S01]  /*21a0*/  LDS.64 R6, [UR6+0x78] ;  /* 0x00007806ff067984 */ /* 0x000ee20008000a00 */
[----:B------:R-:W-:-:S04]  /*21b0*/  UIADD3 UR7, UPT, UPT, UR7, 0x4, URZ ;  /* 0x0000000407077890 */ /* 0x000fc8000fffe0ff */
[----:B------:R-:W-:Y:S01]  /*21c0*/  UISETP.NE.AND UP0, UPT, UR7, URZ, UPT ;  /* 0x000000ff0700728c */ /* 0x000fe2000bf05270 */
[----:B------:R-:W-:Y:S01]  /*21d0*/  FFMA R29, R20, R19, R29 ;  /* 0x00000013141d7223 */ /* 0x000fe2000000001d */
[----:B------:R-:W-:-:S04]  /*21e0*/  IMAD.WIDE R40, R23, 0x10, R38 ;  /* 0x0000001017287825 */ /* 0x000fc800078e0226 */
[C---:B------:R-:W-:Y:S01]  /*21f0*/  FFMA R3, R24.reuse, R3, R27 ;  /* 0x0000000318037223 */ /* 0x040fe2000000001b */
[C---:B----4-:R-:W-:Y:S01]  /*2200*/  FFMA R8, R24.reuse, R8, R21 ;  /* 0x0000000818087223 */ /* 0x050fe20000000015 */
[----:B------:R-:W-:Y:S01]  /*2210*/  FFMA R9, R24, R9, R26 ;  /* 0x0000000918097223 */ /* 0x000fe2000000001a */
[----:B------:R-:W-:-:S04]  /*2220*/  IMAD.WIDE R38, R23, 0x4, R36 ;  /* 0x0000000417267825 */ /* 0x000fc800078e0224 */
[C---:B0-----:R-:W-:Y:S01]  /*2230*/  FFMA R10, R24.reuse, R10, R16 ;  /* 0x0000000a180a7223 */ /* 0x041fe20000000010 */
[C---:B------:R-:W-:Y:S01]  /*2240*/  FFMA R11, R24.reuse, R11, R25 ;  /* 0x0000000b180b7223 */ /* 0x040fe20000000019 */
[C---:B------:R-:W-:Y:S01]  /*2250*/  FFMA R19, R24.reuse, R14, R33 ;  /* 0x0000000e18137223 */ /* 0x040fe20000000021 */
[C---:B------:R-:W-:Y:S01]  /*2260*/  FFMA R28, R24.reuse, R15, R28 ;  /* 0x0000000f181c7223 */ /* 0x040fe2000000001c */
[C---:B------:R-:W-:Y:S01]  /*2270*/  FFMA R5, R24.reuse, R5, R17 ;  /* 0x0000000518057223 */ /* 0x040fe20000000011 */
[C---:B-1----:R-:W-:Y:S01]  /*2280*/  FFMA R18, R24.reuse, R18, R22 ;  /* 0x0000001218127223 */ /* 0x042fe20000000016 */
[----:B------:R-:W-:Y:S01]  /*2290*/  UIADD3 UR6, UPT, UPT, UR6, 0x110, URZ ;  /* 0x0000011006067890 */ /* 0x000fe2000fffe0ff */
[C---:B--2---:R-:W-:Y:S01]  /*22a0*/  FFMA R29, R24.reuse, R12, R29 ;  /* 0x0000000c181d7223 */ /* 0x044fe2000000001d */
[C---:B------:R-:W-:Y:S01]  /*22b0*/  FFMA R30, R24.reuse, R13, R30 ;  /* 0x0000000d181e7223 */ /* 0x040fe2000000001e */
[C---:B---3--:R-:W-:Y:S01]  /*22c0*/  FFMA R31, R24.reuse, R6, R31 ;  /* 0x00000006181f7223 */ /* 0x048fe2000000001f */
[----:B------:R-:W-:Y:S01]  /*22d0*/  FFMA R32, R24, R7, R32 ;  /* 0x0000000718207223 */ /* 0x000fe20000000020 */
[----:B------:R-:W-:Y:S07]  /*22e0*/  BRA.U UP0, `(.L_x_4) ;  /* 0xfffffff900407547 */ /* 0x000fee000b83ffff */
.L_x_3:
[----:B------:R-:W-:-:S09]  /*22f0*/  ULOP3.LUT UP0, UR6, UR4, 0x3, URZ, 0xc0, !UPT ;  /* 0x0000000304067892 */ /* 0x000fd2000f80c0ff */
[----:B------:R-:W-:Y:S05]  /*2300*/  BRA.U !UP0, `(.L_x_2) ;  /* 0x0000000508747547 */ /* 0x000fea000b800000 */
[----:B------:R-:W-:Y:S02]  /*2310*/  UISETP.NE.AND UP0, UPT, UR6, 0x1, UPT ;  /* 0x000000010600788c */ /* 0x000fe4000bf05270 */
[----:B------:R-:W-:-:S04]  /*2320*/  ULOP3.LUT UR4, UR4, 0x1, URZ, 0xc0, !UPT ;  /* 0x0000000104047892 */ /* 0x000fc8000f8ec0ff */
[----:B------:R-:W-:-:S03]  /*2330*/  UISETP.NE.U32.AND UP1, UPT, UR4, 0x1, UPT ;  /* 0x000000010400788c */ /* 0x000fc6000bf25070 */
[----:B------:R-:W-:Y:S08]  /*2340*/  BRA.U !UP0, `(.L_x_5) ;  /* 0x0000000108ec7547 */ /* 0x000ff0000b800000 */
[----:B------:R1:W2:Y:S01]  /*2350*/  LDG.E.CONSTANT R36, desc[UR8][R40.64] ;  /* 0x0000000828247981 */ /* 0x0002a2000c1e9900 */
[----:B------:R-:W1:Y:S02]  /*2360*/  LDC R23, c[0x0][0x3a0] ;  /* 0x0000e800ff177b82 */ /* 0x000e640000000800 */
[----:B-1----:R-:W-:-:S05]  /*2370*/  IMAD.WIDE R40, R23, 0x4, R40 ;  /* 0x0000000417287825 */ /* 0x002fca00078e0228 */
[----:B------:R1:W3:Y:S01]  /*2380*/  LDG.E.CONSTANT R22, desc[UR8][R40.64] ;  /* 0x0000000828167981 */ /* 0x0002e2000c1e9900 */
[----:B------:R-:W4:Y:S01]  /*2390*/  S2UR UR6, SR_CgaCtaId ;  /* 0x00000000000679c3 */ /* 0x000f220000008800 */
[----:B------:R-:W-:Y:S01]  /*23a0*/  UMOV UR4, 0x400 ;  /* 0x0000040000047882 */ /* 0x000fe20000000000 */
[----:B-1----:R-:W-:Y:S01]  /*23b0*/  IMAD.WIDE R40, R23, 0x4, R40 ;  /* 0x0000000417287825 */ /* 0x002fe200078e0228 */
[----:B----4-:R-:W-:-:S04]  /*23c0*/  ULEA UR4, UR6, UR4, 0x18 ;  /* 0x0000000406047291 */ /* 0x010fc8000f8ec0ff */
[----:B------:R-:W-:Y:S02]  /*23d0*/  UIMAD UR4, UR5, 0x44, UR4 ;  /* 0x00000044050478a4 */ /* 0x000fe4000f8e0204 */
[----:B------:R-:W-:-:S07]  /*23e0*/  UIADD3 UR5, UPT, UPT, UR5, 0x2, URZ ;  /* 0x0000000205057890 */ /* 0x000fce000fffe0ff */
[----:B0-----:R-:W2:Y:S04]  /*23f0*/  LDS.64 R6, [UR4] ;  /* 0x00000004ff067984 */ /* 0x001ea80008000a00 */
[----:B------:R-:W0:Y:S04]  /*2400*/  LDS.64 R12, [UR4+0x8] ;  /* 0x00000804ff0c7984 */ /* 0x000e280008000a00 */
[----:B------:R-:W1:Y:S04]  /*2410*/  LDS.64 R14, [UR4+0x10] ;  /* 0x00001004ff0e7984 */ /* 0x000e680008000a00 */
[----:B------:R-:W4:Y:S04]  /*2420*/  LDS.64 R16, [UR4+0x18] ;  /* 0x00001804ff107984 */ /* 0x000f280008000a00 */
[----:B------:R-:W5:Y:S01]  /*2430*/  LDS.64 R20, [UR4+0x20] ;  /* 0x00002004ff147984 */ /* 0x000f620008000a00 */
[C---:B--2---:R-:W-:Y:S01]  /*2440*/  FFMA R24, R36.reuse, R6, R5 ;  /* 0x0000000624187223 */ /* 0x044fe20000000005 */
[C---:B------:R-:W-:Y:S01]  /*2450*/  FFMA R38, R36.reuse, R7, R4 ;  /* 0x0000000724267223 */ /* 0x040fe20000000004 */
[C---:B0-----:R-:W-:Y:S01]  /*2460*/  FFMA R33, R36.reuse, R12, R3 ;  /* 0x0000000c24217223 */ /* 0x041fe20000000003 */
[C---:B------:R-:W-:Y:S01]  /*2470*/  FFMA R26, R36.reuse, R13, R2 ;  /* 0x0000000d241a7223 */ /* 0x040fe20000000002 */
[----:B------:R-:W0:Y:S01]  /*2480*/  LDS.64 R4, [UR4+0x38] ;  /* 0x00003804ff047984 */ /* 0x000e220008000a00 */
[C---:B-1----:R-:W-:Y:S01]  /*2490*/  FFMA R25, R36.reuse, R15, R8 ;  /* 0x0000000f24197223 */ /* 0x042fe20000000008 */
[C---:B----4-:R-:W-:Y:S01]  /*24a0*/  FFMA R27, R36.reuse, R16, R9 ;  /* 0x00000010241b7223 */ /* 0x050fe20000000009 */
[C---:B------:R-:W-:Y:S01]  /*24b0*/  FFMA R0, R36.reuse, R14, R0 ;  /* 0x0000000e24007223 */ /* 0x040fe20000000000 */
[----:B------:R-:W1:Y:S01]  /*24c0*/  LDS.64 R2, [UR4+0x28] ;  /* 0x00002804ff027984 */ /* 0x000e620008000a00 */
[C---:B------:R-:W-:Y:S01]  /*24d0*/  FFMA R37, R36.reuse, R17, R10 ;  /* 0x0000001124257223 */ /* 0x040fe2000000000a */
[C---:B-----5:R-:W-:Y:S01]  /*24e0*/  FFMA R20, R36.reuse, R20, R11 ;  /* 0x0000001424147223 */ /* 0x060fe2000000000b */
[C---:B------:R-:W-:Y:S01]  /*24f0*/  FFMA R19, R36.reuse, R21, R19 ;  /* 0x0000001524137223 */ /* 0x040fe20000000013 */
[----:B------:R-:W2:Y:S04]  /*2500*/  LDS.64 R6, [UR4+0x30] ;  /* 0x00003004ff067984 */ /* 0x000ea80008000a00 */
[----:B------:R-:W3:Y:S04]  /*2510*/  LDS.64 R12, [UR4+0x48] ;  /* 0x00004804ff0c7984 */ /* 0x000ee80008000a00 */
[----:B------:R-:W4:Y:S04]  /*2520*/  LDS.64 R8, [UR4+0x50] ;  /* 0x00005004ff087984 */ /* 0x000f280008000a00 */
[----:B------:R-:W5:Y:S04]  /*2530*/  LDS.64 R16, [UR4+0x58] ;  /* 0x00005804ff107984 */ /* 0x000f680008000a00 */
[----:B------:R-:W5:Y:S04]  /*2540*/  LDS.64 R10, [UR4+0x60] ;  /* 0x00006004ff0a7984 */ /* 0x000f680008000a00 */
[----:B------:R-:W5:Y:S04]  /*2550*/  LDS.64 R14, [UR4+0x68] ;  /* 0x00006804ff0e7984 */ /* 0x000f680008000a00 */
[----:B------:R-:W5:Y:S01]  /*2560*/  LDS R21, [UR4+0x80] ;  /* 0x00008004ff157984 */ /* 0x000f620008000800 */
[C---:B0-----:R-:W-:Y:S01]  /*2570*/  FFMA R32, R36.reuse, R4, R32 ;  /* 0x0000000424207223 */ /* 0x041fe20000000020 */
[----:B------:R-:W-:-:S02]  /*2580*/  FFMA R18, R36, R5, R18 ;  /* 0x0000000524127223 */ /* 0x000fc40000000012 */
[----:B------:R-:W0:Y:S01]  /*2590*/  LDS R5, [UR4+0x44] ;  /* 0x00004404ff057984 */ /* 0x000e220008000800 */
[C---:B-1----:R-:W-:Y:S01]  /*25a0*/  FFMA R29, R36.reuse, R3, R29 ;  /* 0x00000003241d7223 */ /* 0x042fe2000000001d */
[C---:B------:R-:W-:Y:S01]  /*25b0*/  FFMA R28, R36.reuse, R2, R28 ;  /* 0x00000002241c7223 */ /* 0x040fe2000000001c */
[C---:B--2---:R-:W-:Y:S01]  /*25c0*/  FFMA R30, R36.reuse, R6, R30 ;  /* 0x00000006241e7223 */ /* 0x044fe2000000001e */
[----:B------:R-:W-:Y:S02]  /*25d0*/  FFMA R31, R36, R7, R31 ;  /* 0x00000007241f7223 */ /* 0x000fe4000000001f */
[----:B------:R-:W1:Y:S01]  /*25e0*/  LDS.64 R6, [UR4+0x78] ;  /* 0x00007804ff067984 */ /* 0x000e620008000a00 */
[C---:B---3--:R-:W-:Y:S01]  /*25f0*/  FFMA R4, R22.reuse, R12, R38 ;  /* 0x0000000c16047223 */ /* 0x048fe20000000026 */
[C---:B------:R-:W-:Y:S02]  /*2600*/  FFMA R3, R22.reuse, R13, R33 ;  /* 0x0000000d16037223 */ /* 0x040fe40000000021 */
[----:B------:R-:W2:Y:S01]  /*2610*/  LDS.64 R12, [UR4+0x70] ;  /* 0x00007004ff0c7984 */ /* 0x000ea20008000a00 */
[C---:B----4-:R-:W-:Y:S01]  /*2620*/  FFMA R2, R22.reuse, R8, R26 ;  /* 0x0000000816027223 */ /* 0x050fe2000000001a */
[C---:B------:R-:W-:Y:S01]  /*2630*/  FFMA R0, R22.reuse, R9, R0 ;  /* 0x0000000916007223 */ /* 0x040fe20000000000 */
[C---:B-----5:R-:W-:Y:S01]  /*2640*/  FFMA R8, R22.reuse, R16, R25 ;  /* 0x0000001016087223 */ /* 0x060fe20000000019 */
[C---:B------:R-:W-:Y:S01]  /*2650*/  FFMA R9, R22.reuse, R17, R27 ;  /* 0x0000001116097223 */ /* 0x040fe2000000001b */
[C---:B------:R-:W-:Y:S01]  /*2660*/  FFMA R10, R22.reuse, R10, R37 ;  /* 0x0000000a160a7223 */ /* 0x040fe20000000025 */
[C---:B------:R-:W-:Y:S01]  /*2670*/  FFMA R11, R22.reuse, R11, R20 ;  /* 0x0000000b160b7223 */ /* 0x040fe20000000014 */
[C---:B------:R-:W-:Y:S01]  /*2680*/  FFMA R19, R22.reuse, R14, R19 ;  /* 0x0000000e16137223 */ /* 0x040fe20000000013 */
[C---:B------:R-:W-:Y:S01]  /*2690*/  FFMA R28, R22.reuse, R15, R28 ;  /* 0x0000000f161c7223 */ /* 0x040fe2000000001c */
[C---:B------:R-:W-:Y:S01]  /*26a0*/  FFMA R18, R22.reuse, R21, R18 ;  /* 0x0000001516127223 */ /* 0x040fe20000000012 */
[C---:B0-----:R-:W-:Y:S01]  /*26b0*/  FFMA R5, R22.reuse, R5, R24 ;  /* 0x0000000516057223 */ /* 0x041fe20000000018 */
[C---:B-1----:R-:W-:Y:S01]  /*26c0*/  FFMA R31, R22.reuse, R6, R31 ;  /* 0x00000006161f7223 */ /* 0x042fe2000000001f */
[C---:B------:R-:W-:Y:S01]  /*26d0*/  FFMA R32, R22.reuse, R7, R32 ;  /* 0x0000000716207223 */ /* 0x040fe20000000020 */
[C---:B--2---:R-:W-:Y:S01]  /*26e0*/  FFMA R29, R22.reuse, R12, R29 ;  /* 0x0000000c161d7223 */ /* 0x044fe2000000001d */
[----:B------:R-:W-:-:S07]  /*26f0*/  FFMA R30, R22, R13, R30 ;  /* 0x0000000d161e7223 */ /* 0x000fce000000001e */
.L_x_5:
[----:B------:R-:W-:Y:S05]  /*2700*/  BRA.U UP1, `(.L_x_2) ;  /* 0x0000000101747547 */ /* 0x000fea000b800000 */
[----:B------:R-:W2:Y:S01]  /*2710*/  LDG.E.CONSTANT R40, desc[UR8][R40.64] ;  /* 0x0000000828287981 */ /* 0x000ea2000c1e9900 */
[----:B------:R-:W1:Y:S01]  /*2720*/  S2UR UR6, SR_CgaCtaId ;  /* 0x00000000000679c3 */ /* 0x000e620000008800 */
[----:B------:R-:W-:Y:S02]  /*2730*/  UMOV UR4, 0x400 ;  /* 0x0000040000047882 */ /* 0x000fe40000000000 */
[----:B-1----:R-:W-:-:S04]  /*2740*/  ULEA UR4, UR6, UR4, 0x18 ;  /* 0x0000000406047291 */ /* 0x002fc8000f8ec0ff */
[----:B------:R-:W-:-:S09]  /*2750*/  UIMAD UR5, UR5, 0x44, UR4 ;  /* 0x00000044050578a4 */ /* 0x000fd2000f8e0204 */
[----:B0-----:R-:W2:Y:S04]  /*2760*/  LDS.64 R6, [UR5] ;  /* 0x00000005ff067984 */ /* 0x001ea80008000a00 */
[----:B------:R-:W0:Y:S04]  /*2770*/  LDS.64 R12, [UR5+0x8] ;  /* 0x00000805ff0c7984 */ /* 0x000e280008000a00 */
[----:B------:R-:W1:Y:S04]  /*2780*/  LDS.64 R14, [UR5+0x10] ;  /* 0x00001005ff0e7984 */ /* 0x000e680008000a00 */
[----:B------:R-:W3:Y:S04]  /*2790*/  LDS.64 R16, [UR5+0x18] ;  /* 0x00001805ff107984 */ /* 0x000ee80008000a00 */
[----:B------:R-:W4:Y:S04]  /*27a0*/  LDS.64 R20, [UR5+0x20] ;  /* 0x00002005ff147984 */ /* 0x000f280008000a00 */
[----:B------:R-:W5:Y:S04]  /*27b0*/  LDS.64 R22, [UR5+0x28] ;  /* 0x00002805ff167984 */ /* 0x000f680008000a00 */
[----:B------:R-:W5:Y:S04]  /*27c0*/  LDS.64 R24, [UR5+0x30] ;  /* 0x00003005ff187984 */ /* 0x000f680008000a00 */
[----:B------:R-:W5:Y:S01]  /*27d0*/  LDS.64 R26, [UR5+0x38] ;  /* 0x00003805ff1a7984 */ /* 0x000f620008000a00 */
[C---:B--2---:R-:W-:Y:S01]  /*27e0*/  FFMA R5, R40.reuse, R6, R5 ;  /* 0x0000000628057223 */ /* 0x044fe20000000005 */
[C---:B------:R-:W-:Y:S01]  /*27f0*/  FFMA R4, R40.reuse, R7, R4 ;  /* 0x0000000728047223 */ /* 0x040fe20000000004 */
[C---:B0-----:R-:W-:Y:S01]  /*2800*/  FFMA R3, R40.reuse, R12, R3 ;  /* 0x0000000c28037223 */ /* 0x041fe20000000003 */
[C---:B------:R-:W-:Y:S01]  /*2810*/  FFMA R2, R40.reuse, R13, R2 ;  /* 0x0000000d28027223 */ /* 0x040fe20000000002 */
[C---:B-1----:R-:W-:Y:S01]  /*2820*/  FFMA R0, R40.reuse, R14, R0 ;  /* 0x0000000e28007223 */ /* 0x042fe20000000000 */
[C---:B------:R-:W-:Y:S01]  /*2830*/  FFMA R8, R40.reuse, R15, R8 ;  /* 0x0000000f28087223 */ /* 0x040fe20000000008 */
[C---:B---3--:R-:W-:Y:S01]  /*2840*/  FFMA R9, R40.reuse, R16, R9 ;  /* 0x0000001028097223 */ /* 0x048fe20000000009 */
[C---:B------:R-:W-:Y:S01]  /*2850*/  FFMA R10, R40.reuse, R17, R10 ;  /* 0x00000011280a7223 */ /* 0x040fe2000000000a */
[C---:B----4-:R-:W-:Y:S01]  /*2860*/  FFMA R11, R40.reuse, R20, R11 ;  /* 0x00000014280b7223 */ /* 0x050fe2000000000b */
[C---:B------:R-:W-:Y:S01]  /*2870*/  FFMA R19, R40.reuse, R21, R19 ;  /* 0x0000001528137223 */ /* 0x040fe20000000013 */
[C---:B-----5:R-:W-:Y:S01]  /*2880*/  FFMA R28, R40.reuse, R22, R28 ;  /* 0x00000016281c7223 */ /* 0x060fe2000000001c */
[C---:B------:R-:W-:Y:S01]  /*2890*/  FFMA R29, R40.reuse, R23, R29 ;  /* 0x00000017281d7223 */ /* 0x040fe2000000001d */
[C---:B------:R-:W-:Y:S01]  /*28a0*/  FFMA R30, R40.reuse, R24, R30 ;  /* 0x00000018281e7223 */ /* 0x040fe2000000001e */
[C---:B------:R-:W-:Y:S01]  /*28b0*/  FFMA R31, R40.reuse, R25, R31 ;  /* 0x00000019281f7223 */ /* 0x040fe2000000001f */
[C---:B------:R-:W-:Y:S01]  /*28c0*/  FFMA R32, R40.reuse, R26, R32 ;  /* 0x0000001a28207223 */ /* 0x040fe20000000020 */
[----:B------:R-:W-:-:S07]  /*28d0*/  FFMA R18, R40, R27, R18 ;  /* 0x0000001b28127223 */ /* 0x000fce0000000012 */
.L_x_2:
[----:B------:R-:W1:Y:S01]  /*28e0*/  S2R R12, SR_TID.Y ;  /* 0x00000000000c7919 */ /* 0x000e620000002200 */
[----:B------:R-:W2:Y:S01]  /*28f0*/  LDC R6, c[0x0][0x3b0] ;  /* 0x0000ec00ff067b82 */ /* 0x000ea20000000800 */
[----:B------:R-:W3:Y:S01]  /*2900*/  LDCU UR4, c[0x0][0x3ac] ;  /* 0x00007580ff0477ac */ /* 0x000ee20008000800 */
[----:B0-----:R-:W1:Y:S01]  /*2910*/  S2R R13, SR_TID.X ;  /* 0x00000000000d7919 */ /* 0x001e620000002100 */
[----:B------:R-:W0:Y:S01]  /*2920*/  S2R R15, SR_CTAID.X ;  /* 0x00000000000f7919 */ /* 0x000e220000002500 */
[----:B------:R-:W2:Y:S01]  /*2930*/  S2R R7, SR_CTAID.Y ;  /* 0x0000000000077919 */ /* 0x000ea20000002600 */
[----:B-1----:R-:W-:-:S04]  /*2940*/  LEA R12, R12, R13, 0x4 ;  /* 0x0000000d0c0c7211 */ /* 0x002fc800078e20ff */
[----:B0-----:R-:W-:Y:S01]  /*2950*/  LEA R12, R15, R12, 0x6 ;  /* 0x0000000c0f0c7211 */ /* 0x001fe200078e30ff */
[----:B--2---:R-:W-:-:S03]  /*2960*/  IMAD R6, R7, -0x10, R6 ;  /* 0xfffffff007067824 */ /* 0x004fc600078e0206 */
[----:B---3--:R-:W-:-:S04]  /*2970*/  ISETP.GE.AND P0, PT, R12, UR4, PT ;  /* 0x000000040c007c0c */ /* 0x008fc8000bf06270 */
[----:B------:R-:W-:-:S13]  /*2980*/  ISETP.LT.OR P0, PT, R6, 0x1, P0 ;  /* 0x000000010600780c */ /* 0x000fda0000701670 */
[----:B------:R-:W-:Y:S05]  /*2990*/  @P0 EXIT ;  /* 0x000000000000094d */ /* 0x000fea0003800000 */
[----:B------:R-:W0:Y:S02]  /*29a0*/  LDCU UR4, c[0x0][0x39c] ;  /* 0x00007380ff0477ac */ /* 0x000e240008000800 */
[----:B0-----:R-:W-:-:S13]  /*29b0*/  FSETP.NEU.AND P0, PT, RZ, UR4, PT ;  /* 0x00000004ff007c0b */ /* 0x001fda000bf0d000 */
[----:B------:R-:W-:Y:S05]  /*29c0*/  @P0 BRA `(.L_x_6) ;  /* 0x0000000400400947 */ /* 0x000fea0003800000 */
[----:B------:R-:W0:Y:S01]  /*29d0*/  LDCU UR4, c[0x0][0x398] ;  /* 0x00007300ff0477ac */ /* 0x000e220008000800 */
[----:B------:R-:W-:Y:S01]  /*29e0*/  ISETP.GE.U32.AND P0, PT, R6, 0x2, PT ;  /* 0x000000020600780c */ /* 0x000fe20003f06070 */
[----:B0-----:R-:W-:-:S05]  /*29f0*/  FMUL R5, R5, UR4 ;  /* 0x0000000405057c20 */ /* 0x001fca0008400000 */
[----:B------:R0:W-:Y:S07]  /*2a00*/  STG.E desc[UR8][R34.64], R5 ;  /* 0x0000000522007986 */ /* 0x0001ee000c101908 */
[----:B------:R-:W-:Y:S05]  /*2a10*/  @!P0 EXIT ;  /* 0x000000000000894d */ /* 0x000fea0003800000 */
[----:B0-----:R-:W0:Y:S01]  /*2a20*/  LDC R5, c[0x0][0x3a8] ;  /* 0x0000ea00ff057b82 */ /* 0x001e220000000800 */
[----:B------:R-:W-:Y:S01]  /*2a30*/  ISETP.NE.AND P0, PT, R6, 0x2, PT ;  /* 0x000000020600780c */ /* 0x000fe20003f05270 */
[----:B------:R-:W-:Y:S01]  /*2a40*/  FMUL R7, R4, UR4 ;  /* 0x0000000404077c20 */ /* 0x000fe20008400000 */
[----:B0-----:R-:W-:-:S05]  /*2a50*/  IMAD.WIDE R34, R5, 0x4, R34 ;  /* 0x0000000405227825 */ /* 0x001fca00078e0222 */
[----:B------:R0:W-:Y:S06]  /*2a60*/  STG.E desc[UR8][R34.64], R7 ;  /* 0x0000000722007986 */ /* 0x0001ec000c101908 */
[----:B------:R-:W-:Y:S05]  /*2a70*/  @!P0 EXIT ;  /* 0x000000000000894d */ /* 0x000fea0003800000 */
[----:B------:R-:W-:Y:S01]  /*2a80*/  ISETP.GE.U32.AND P0, PT, R6, 0x4, PT ;  /* 0x000000040600780c */ /* 0x000fe20003f06070 */
[----:B0-----:R-:W-:-:S04]  /*2a90*/  IMAD.WIDE R34, R5, 0x4, R34 ;  /* 0x0000000405227825 */ /* 0x001fc800078e0222 */
[----:B------:R-:W-:-:S05]  /*2aa0*/  FMUL R3, R3, UR4 ;  /* 0x0000000403037c20 */ /* 0x000fca0008400000 */
[----:B------:R0:W-:Y:S03]  /*2ab0*/  STG.E desc[UR8][R34.64], R3 ;  /* 0x0000000322007986 */ /* 0x0001e6000c101908 */
[----:B------:R-:W-:Y:S05]  /*2ac0*/  @!P0 EXIT ;  /* 0x000000000000894d */ /* 0x000fea0003800000 */
[----:B------:R-:W-:Y:S01]  /*2ad0*/  ISETP.NE.AND P0, PT, R6, 0x4, PT ;  /* 0x000000040600780c */ /* 0x000fe20003f05270 */
[----:B0-----:R-:W-:-:S04]  /*2ae0*/  IMAD.WIDE R34, R5, 0x4, R34 ;  /* 0x0000000405227825 */ /* 0x001fc800078e0222 */
[----:B------:R-:W-:-:S05]  /*2af0*/  FMUL R3, R2, UR4 ;  /* 0x0000000402037c20 */ /* 0x000fca0008400000 */
[----:B------:R0:W-:Y:S03]  /*2b00*/  STG.E desc[UR8][R34.64], R3 ;  /* 0x0000000322007986 */ /* 0x0001e6000c101908 */
        /* <DEDUP_REMOVED lines=56> */
[----:B0-----:R-:W-:-:S04]  /*2e90*/  IMAD.WIDE R34, R5, 0x4, R34 ;  /* 0x0000000405227825 */ /* 0x001fc800078e0222 */
[----:B------:R-:W-:-:S05]  /*2ea0*/  FMUL R3, R18, UR4 ;  /* 0x0000000412037c20 */ /* 0x000fca0008400000 */
[----:B------:R-:W-:Y:S01]  /*2eb0*/  STG.E desc[UR8][R34.64], R3 ;  /* 0x0000000322007986 */ /* 0x000fe2000c101908 */
[----:B------:R-:W-:Y:S05]  /*2ec0*/  EXIT ;  /* 0x000000000000794d */ /* 0x000fea0003800000 */
.L_x_6:
[----:B------:R-:W2:Y:S01]  /*2ed0*/  LDG.E R7, desc[UR8][R34.64] ;  /* 0x0000000822077981 */ /* 0x000ea2000c1e1900 */
[----:B------:R-:W0:Y:S01]  /*2ee0*/  LDCU UR5, c[0x0][0x398] ;  /* 0x00007300ff0577ac */ /* 0x000e220008000800 */
[----:B------:R-:W-:Y:S01]  /*2ef0*/  ISETP.GE.U32.AND P0, PT, R6, 0x2, PT ;  /* 0x000000020600780c */ /* 0x000fe20003f06070 */
[----:B--2---:R-:W-:-:S04]  /*2f00*/  FMUL R12, R7, UR4 ;  /* 0x00000004070c7c20 */ /* 0x004fc80008400000 */
[----:B0-----:R-:W-:-:S05]  /*2f10*/  FFMA R5, R5, UR5, R12 ;  /* 0x0000000505057c23 */ /* 0x001fca000800000c */
[----:B------:R0:W-:Y:S03]  /*2f20*/  STG.E desc[UR8][R34.64], R5 ;  /* 0x0000000522007986 */ /* 0x0001e6000c101908 */
[----:B------:R-:W-:Y:S05]  /*2f30*/  @!P0 EXIT ;  /* 0x000000000000894d */ /* 0x000fea0003800000 */
[----:B0-----:R-:W0:Y:S02]  /*2f40*/  LDC R5, c[0x0][0x3a8] ;  /* 0x0000ea00ff057b82 */ /* 0x001e240000000800 */
[----:B0-----:R-:W-:-:S05]  /*2f50*/  IMAD.WIDE R34, R5, 0x4, R34 ;  /* 0x0000000405227825 */ /* 0x001fca00078e0222 */
[----:B------:R-:W2:Y:S01]  /*2f60*/  LDG.E R7, desc[UR8][R34.64] ;  /* 0x0000000822077981 */ /* 0x000ea2000c1e1900 */
[----:B------:R-:W-:Y:S01]  /*2f70*/  ISETP.NE.AND P0, PT, R6, 0x2, PT ;  /* 0x000000020600780c */ /* 0x000fe20003f05270 */
[----:B--2---:R-:W-:-:S04]  /*2f80*/  FMUL R7, R7, UR4 ;  /* 0x0000000407077c20 */ /* 0x004fc80008400000 */
[----:B------:R-:W-:-:S05]  /*2f90*/  FFMA R7, R4, UR5, R7 ;  /* 0x0000000504077c23 */ /* 0x000fca0008000007 */
[----:B------:R0:W-:Y:S03]  /*2fa0*/  STG.E desc[UR8][R34.64], R7 ;  /* 0x0000000722007986 */ /* 0x0001e6000c101908 */
[----:B------:R-:W-:Y:S05]  /*2fb0*/  @!P0 EXIT ;  /* 0x000000000000894d */ /* 0x000fea0003800000 */
[----:B0-----:R-:W-:-:S05]  /*2fc0*/  IMAD.WIDE R34, R5, 0x4, R34 ;  /* 0x0000000405227825 */ /* 0x001fca00078e0222 */
[----:B------:R-:W2:Y:S01]  /*2fd0*/  LDG.E R4, desc[UR8][R34.64] ;  /* 0x0000000822047981 */ /* 0x000ea2000c1e1900 */
[----:B------:R-:W-:Y:S01]  /*2fe0*/  ISETP.GE.U32.AND P0, PT, R6, 0x4, PT ;  /* 0x000000040600780c */ /* 0x000fe20003f06070 */
[----:B--2---:R-:W-:-:S04]  /*2ff0*/  FMUL R4, R4, UR4 ;  /* 0x0000000404047c20 */ /* 0x004fc80008400000 */
[----:B------:R-:W-:-:S05]  /*3000*/  FFMA R3, R3, UR5, R4 ;  /* 0x0000000503037c23 */ /* 0x000fca0008000004 */
[----:B------:R0:W-:Y:S03]  /*3010*/  STG.E desc[UR8][R34.64], R3 ;  /* 0x0000000322007986 */ /* 0x0001e6000c101908 */
[----:B------:R-:W-:Y:S05]  /*3020*/  @!P0 EXIT ;  /* 0x000000000000894d */ /* 0x000fea0003800000 */
        /* <DEDUP_REMOVED lines=85> */
[----:B------:R-:W2:Y:S02]  /*3580*/  LDG.E R0, desc[UR8][R34.64] ;  /* 0x0000000822007981 */ /* 0x000ea4000c1e1900 */
[----:B--2---:R-:W-:-:S04]  /*3590*/  FMUL R3, R0, UR4 ;  /* 0x0000000400037c20 */ /* 0x004fc80008400000 */
[----:B------:R-:W-:-:S05]  /*35a0*/  FFMA R3, R18, UR5, R3 ;  /* 0x0000000512037c23 */ /* 0x000fca0008000003 */
[----:B------:R-:W-:Y:S01]  /*35b0*/  STG.E desc[UR8][R34.64], R3 ;  /* 0x0000000322007986 */ /* 0x000fe2000c101908 */
[----:B------:R-:W-:Y:S05]  /*35c0*/  EXIT ;  /* 0x000000000000794d */ /* 0x000fea0003800000 */
.L_x_7:
[----:B------:R-:W-:-:S00]  /*35d0*/  BRA `(.L_x_7) ;  /* 0xfffffffc00fc7947 */ /* 0x000fc0000383ffff */
[----:B------:R-:W-:-:S00]  /*35e0*/  NOP ;  /* 0x0000000000007918 */ /* 0x000fc00000000000 */
        /* <DEDUP_REMOVED lines=9> */
.L_x_8:


//--------------------- .nv.shared._Z5sgemmIL14CBlasTranspose78ELj64ELj16ELj16ELj16ELj4EEvPKfS2_Pfffiiiiii --------------------------
	.section	.nv.shared._Z5sgemmIL14CBlasTranspose78ELj64ELj16ELj16ELj16ELj4EEvPKfS2_Pfffiiiiii,"aw",@nobits
	.sectionflags	@""
	.align	4
.nv.shared._Z5sgemmIL14CBlasTranspose78ELj64ELj16ELj16ELj16ELj4EEvPKfS2_Pfffiiiiii:
	.zero		2112


//--------------------- .nv.shared.reserved.0     --------------------------
	.section	.nv.shared.reserved.0,"aw",@nobits
	.weak		__nv_reservedSMEM_offset_0_alias
	.size		__nv_reservedSMEM_offset_0_alias, 0, 64
	.other		__nv_reservedSMEM_offset_0_alias,@"STO_CUDA_RESERVED_SHARED STV_DEFAULT"
__nv_reservedSMEM_offset_0_alias:
	.zero		0
	.zero		64


//--------------------- .nv.constant0._Z5sgemmIL14CBlasTranspose78ELj64ELj16ELj16ELj16ELj4EEvPKfS2_Pfffiiiiii --------------------------
	.section	.nv.constant0._Z5sgemmIL14CBlasTranspose78ELj64ELj16ELj16ELj16ELj4EEvPKfS2_Pfffiiiiii,"a",@progbits
	.sectionflags	@""
	.align	4
.nv.constant0._Z5sgemmIL14CBlasTranspose78ELj64ELj16ELj16ELj16ELj4EEvPKfS2_Pfffiiiiii:
	.zero		952


//--------------------- SYMBOLS --------------------------

	.type		.nv.reservedSmem.offset0,@object
	.size		.nv.reservedSmem.offset0,0x4
	.type		.nv.reservedSmem.cap,@object
	.size		.nv.reservedSmem.cap,0x4
